//
// Generated by NVIDIA NVVM Compiler
//
// Compiler Build ID: CL-36424714
// Cuda compilation tools, release 13.0, V13.0.88
// Based on NVVM 20.0.0
//

.version 9.0
.target sm_100
.address_size 64

	// .globl	_Z22calculate_wt_fc_kernelPKfS0_S0_S0_Pfiiiffbi
// _ZZ22calculate_wt_fc_kernelPKfS0_S0_S0_PfiiiffbiE12p_sum_shared has been demoted
// _ZZ22calculate_wt_fc_kernelPKfS0_S0_S0_PfiiiffbiE12n_sum_shared has been demoted
.extern .shared .align 16 .b8 shared_mem[];

.visible .entry _Z22calculate_wt_fc_kernelPKfS0_S0_S0_Pfiiiffbi(
	.param .u64 .ptr .align 1 _Z22calculate_wt_fc_kernelPKfS0_S0_S0_Pfiiiffbi_param_0,
	.param .u64 .ptr .align 1 _Z22calculate_wt_fc_kernelPKfS0_S0_S0_Pfiiiffbi_param_1,
	.param .u64 .ptr .align 1 _Z22calculate_wt_fc_kernelPKfS0_S0_S0_Pfiiiffbi_param_2,
	.param .u64 .ptr .align 1 _Z22calculate_wt_fc_kernelPKfS0_S0_S0_Pfiiiffbi_param_3,
	.param .u64 .ptr .align 1 _Z22calculate_wt_fc_kernelPKfS0_S0_S0_Pfiiiffbi_param_4,
	.param .u32 _Z22calculate_wt_fc_kernelPKfS0_S0_S0_Pfiiiffbi_param_5,
	.param .u32 _Z22calculate_wt_fc_kernelPKfS0_S0_S0_Pfiiiffbi_param_6,
	.param .u32 _Z22calculate_wt_fc_kernelPKfS0_S0_S0_Pfiiiffbi_param_7,
	.param .f32 _Z22calculate_wt_fc_kernelPKfS0_S0_S0_Pfiiiffbi_param_8,
	.param .f32 _Z22calculate_wt_fc_kernelPKfS0_S0_S0_Pfiiiffbi_param_9,
	.param .u8 _Z22calculate_wt_fc_kernelPKfS0_S0_S0_Pfiiiffbi_param_10,
	.param .u32 _Z22calculate_wt_fc_kernelPKfS0_S0_S0_Pfiiiffbi_param_11
)
{
	.reg .pred 	%p<53>;
	.reg .b16 	%rs<2>;
	.reg .b32 	%r<38>;
	.reg .b32 	%f<315>;
	.reg .b64 	%rd<21>;
	// demoted variable
	.shared .align 4 .b8 _ZZ22calculate_wt_fc_kernelPKfS0_S0_S0_PfiiiffbiE12p_sum_shared[1024];
	// demoted variable
	.shared .align 4 .b8 _ZZ22calculate_wt_fc_kernelPKfS0_S0_S0_PfiiiffbiE12n_sum_shared[1024];
	ld.param.u64 	%rd4, [_Z22calculate_wt_fc_kernelPKfS0_S0_S0_Pfiiiffbi_param_0];
	ld.param.u64 	%rd5, [_Z22calculate_wt_fc_kernelPKfS0_S0_S0_Pfiiiffbi_param_1];
	ld.param.u64 	%rd6, [_Z22calculate_wt_fc_kernelPKfS0_S0_S0_Pfiiiffbi_param_2];
	ld.param.u64 	%rd7, [_Z22calculate_wt_fc_kernelPKfS0_S0_S0_Pfiiiffbi_param_3];
	ld.param.u64 	%rd8, [_Z22calculate_wt_fc_kernelPKfS0_S0_S0_Pfiiiffbi_param_4];
	ld.param.u32 	%r14, [_Z22calculate_wt_fc_kernelPKfS0_S0_S0_Pfiiiffbi_param_5];
	ld.param.u32 	%r17, [_Z22calculate_wt_fc_kernelPKfS0_S0_S0_Pfiiiffbi_param_6];
	ld.param.u32 	%r15, [_Z22calculate_wt_fc_kernelPKfS0_S0_S0_Pfiiiffbi_param_7];
	ld.param.f32 	%f54, [_Z22calculate_wt_fc_kernelPKfS0_S0_S0_Pfiiiffbi_param_8];
	ld.param.f32 	%f55, [_Z22calculate_wt_fc_kernelPKfS0_S0_S0_Pfiiiffbi_param_9];
	ld.param.s8 	%rs1, [_Z22calculate_wt_fc_kernelPKfS0_S0_S0_Pfiiiffbi_param_10];
	ld.param.u32 	%r16, [_Z22calculate_wt_fc_kernelPKfS0_S0_S0_Pfiiiffbi_param_11];
	mov.u32 	%r1, %ctaid.x;
	setp.ge.s32 	%p1, %r1, %r17;
	@%p1 bra 	$L__BB0_39;
	mov.u32 	%r37, %tid.x;
	shl.b32 	%r18, %r37, 2;
	mov.u32 	%r19, shared_mem;
	add.s32 	%r20, %r19, %r18;
	mov.b32 	%r21, 0;
	st.shared.u32 	[%r20], %r21;
	setp.ge.s32 	%p2, %r37, %r14;
	mov.f32 	%f305, 0f00000000;
	mov.f32 	%f306, %f305;
	@%p2 bra 	$L__BB0_4;
	mov.u32 	%r3, %ntid.x;
	cvta.to.global.u64 	%rd1, %rd5;
	cvta.to.global.u64 	%rd2, %rd6;
	mul.lo.s32 	%r4, %r14, %r1;
	mov.f32 	%f306, 0f00000000;
	mov.u32 	%r35, %r37;
	mov.f32 	%f305, %f306;
$L__BB0_3:
	mul.wide.s32 	%rd9, %r35, 4;
	add.s64 	%rd10, %rd1, %rd9;
	ld.global.nc.f32 	%f58, [%rd10];
	add.s32 	%r22, %r35, %r4;
	mul.wide.s32 	%rd11, %r22, 4;
	add.s64 	%rd12, %rd2, %rd11;
	ld.global.nc.f32 	%f59, [%rd12];
	mul.f32 	%f60, %f58, %f59;
	shl.b32 	%r23, %r35, 2;
	add.s32 	%r25, %r19, %r23;
	st.shared.f32 	[%r25], %f60;
	max.f32 	%f61, %f60, 0f00000000;
	add.f32 	%f305, %f305, %f61;
	neg.f32 	%f62, %f60;
	max.f32 	%f63, %f62, 0f00000000;
	add.f32 	%f306, %f306, %f63;
	add.s32 	%r35, %r35, %r3;
	setp.lt.s32 	%p3, %r35, %r14;
	@%p3 bra 	$L__BB0_3;
$L__BB0_4:
	bar.sync 	0;
	mov.u32 	%r27, _ZZ22calculate_wt_fc_kernelPKfS0_S0_S0_PfiiiffbiE12p_sum_shared;
	add.s32 	%r7, %r27, %r18;
	st.shared.f32 	[%r7], %f305;
	mov.u32 	%r28, _ZZ22calculate_wt_fc_kernelPKfS0_S0_S0_PfiiiffbiE12n_sum_shared;
	add.s32 	%r8, %r28, %r18;
	st.shared.f32 	[%r8], %f306;
	bar.sync 	0;
	mov.u32 	%r9, %ntid.x;
	setp.lt.u32 	%p4, %r9, 2;
	@%p4 bra 	$L__BB0_9;
	mov.u32 	%r36, %r9;
$L__BB0_6:
	shr.u32 	%r11, %r36, 1;
	setp.ge.u32 	%p5, %r37, %r11;
	@%p5 bra 	$L__BB0_8;
	shl.b32 	%r29, %r11, 2;
	add.s32 	%r30, %r7, %r29;
	ld.shared.f32 	%f64, [%r30];
	ld.shared.f32 	%f65, [%r7];
	add.f32 	%f66, %f64, %f65;
	st.shared.f32 	[%r7], %f66;
	add.s32 	%r31, %r8, %r29;
	ld.shared.f32 	%f67, [%r31];
	ld.shared.f32 	%f68, [%r8];
	add.f32 	%f69, %f67, %f68;
	st.shared.f32 	[%r8], %f69;
$L__BB0_8:
	bar.sync 	0;
	setp.gt.u32 	%p6, %r36, 3;
	mov.u32 	%r36, %r11;
	@%p6 bra 	$L__BB0_6;
$L__BB0_9:
	ld.shared.f32 	%f7, [_ZZ22calculate_wt_fc_kernelPKfS0_S0_S0_PfiiiffbiE12p_sum_shared];
	ld.shared.f32 	%f8, [_ZZ22calculate_wt_fc_kernelPKfS0_S0_S0_PfiiiffbiE12n_sum_shared];
	setp.eq.s16 	%p7, %rs1, 0;
	setp.eq.s64 	%p8, %rd7, 0;
	mov.f32 	%f307, 0f00000000;
	or.pred  	%p9, %p8, %p7;
	mov.f32 	%f308, %f307;
	@%p9 bra 	$L__BB0_11;
	cvta.to.global.u64 	%rd13, %rd7;
	mul.wide.u32 	%rd14, %r1, 4;
	add.s64 	%rd15, %rd13, %rd14;
	ld.global.nc.f32 	%f71, [%rd15];
	max.f32 	%f307, %f71, 0f00000000;
	min.f32 	%f72, %f71, 0f00000000;
	neg.f32 	%f308, %f72;
$L__BB0_11:
	add.f32 	%f73, %f7, %f307;
	sub.f32 	%f74, %f73, %f8;
	sub.f32 	%f310, %f74, %f308;
	setp.lt.f32 	%p10, %f310, %f54;
	selp.f32 	%f312, 0f00000000, %f7, %p10;
	setp.gt.f32 	%p11, %f310, %f55;
	selp.f32 	%f15, 0f00000000, %f8, %p11;
	setp.ne.s32 	%p12, %r15, 1;
	mov.f32 	%f313, %f15;
	@%p12 bra 	$L__BB0_32;
	setp.gt.s32 	%p13, %r16, 3;
	@%p13 bra 	$L__BB0_17;
	setp.eq.s32 	%p19, %r16, 1;
	@%p19 bra 	$L__BB0_24;
	setp.eq.s32 	%p20, %r16, 2;
	@%p20 bra 	$L__BB0_25;
	setp.eq.s32 	%p21, %r16, 3;
	@%p21 bra 	$L__BB0_16;
	bra.uni 	$L__BB0_28;
$L__BB0_16:
	mul.f32 	%f228, %f310, 0f402DF854;
	mul.f32 	%f229, %f310, 0fBFB8AA3B;
	ex2.approx.f32 	%f230, %f229;
	mul.f32 	%f231, %f310, 0f3FB8AA3B;
	ex2.approx.f32 	%f232, %f231;
	add.f32 	%f233, %f230, %f232;
	div.approx.f32 	%f310, %f228, %f233;
	add.f32 	%f234, %f307, %f312;
	mul.f32 	%f235, %f234, 0f402DF854;
	mul.f32 	%f236, %f234, 0fBFB8AA3B;
	ex2.approx.f32 	%f237, %f236;
	mul.f32 	%f238, %f234, 0f3FB8AA3B;
	ex2.approx.f32 	%f239, %f238;
	add.f32 	%f240, %f237, %f239;
	div.approx.f32 	%f309, %f235, %f240;
	add.f32 	%f241, %f308, %f15;
	mul.f32 	%f242, %f241, 0fC02DF854;
	mul.f32 	%f243, %f241, 0f3FB8AA3B;
	ex2.approx.f32 	%f244, %f243;
	mul.f32 	%f245, %f241, 0fBFB8AA3B;
	ex2.approx.f32 	%f246, %f245;
	add.f32 	%f247, %f244, %f246;
	div.approx.f32 	%f311, %f242, %f247;
	bra.uni 	$L__BB0_29;
$L__BB0_17:
	setp.gt.s32 	%p14, %r16, 5;
	@%p14 bra 	$L__BB0_21;
	setp.eq.s32 	%p17, %r16, 4;
	@%p17 bra 	$L__BB0_26;
	setp.eq.s32 	%p18, %r16, 5;
	@%p18 bra 	$L__BB0_20;
	bra.uni 	$L__BB0_28;
$L__BB0_20:
	abs.f32 	%f128, %f310;
	mul.f32 	%f129, %f128, 0f4038AA3B;
	ex2.approx.ftz.f32 	%f130, %f129;
	add.f32 	%f131, %f130, 0f3F800000;
	rcp.approx.ftz.f32 	%f132, %f131;
	fma.rn.f32 	%f133, %f132, 0fC0000000, 0f3F800000;
	setp.ge.f32 	%p28, %f128, 0f41102CB4;
	selp.f32 	%f134, 0f3F800000, %f133, %p28;
	copysign.f32 	%f135, %f310, %f134;
	mul.f32 	%f136, %f310, %f310;
	fma.rn.f32 	%f137, %f136, 0f3C80F082, 0fBD563CAE;
	fma.rn.f32 	%f138, %f137, %f136, 0f3E085941;
	fma.rn.f32 	%f139, %f138, %f136, 0fBEAAA9ED;
	fma.rn.f32 	%f140, %f139, %f136, 0f00000000;
	fma.rn.f32 	%f141, %f140, %f310, %f310;
	setp.ge.f32 	%p29, %f128, 0f3F19999A;
	selp.f32 	%f142, %f135, %f141, %p29;
	mul.f32 	%f310, %f310, %f142;
	add.f32 	%f143, %f307, %f312;
	abs.f32 	%f144, %f143;
	mul.f32 	%f145, %f144, 0f4038AA3B;
	ex2.approx.ftz.f32 	%f146, %f145;
	add.f32 	%f147, %f146, 0f3F800000;
	rcp.approx.ftz.f32 	%f148, %f147;
	fma.rn.f32 	%f149, %f148, 0fC0000000, 0f3F800000;
	setp.ge.f32 	%p30, %f144, 0f41102CB4;
	selp.f32 	%f150, 0f3F800000, %f149, %p30;
	copysign.f32 	%f151, %f143, %f150;
	mul.f32 	%f152, %f143, %f143;
	fma.rn.f32 	%f153, %f152, 0f3C80F082, 0fBD563CAE;
	fma.rn.f32 	%f154, %f153, %f152, 0f3E085941;
	fma.rn.f32 	%f155, %f154, %f152, 0fBEAAA9ED;
	fma.rn.f32 	%f156, %f155, %f152, 0f00000000;
	fma.rn.f32 	%f157, %f156, %f143, %f143;
	setp.ge.f32 	%p31, %f144, 0f3F19999A;
	selp.f32 	%f158, %f151, %f157, %p31;
	mul.f32 	%f309, %f143, %f158;
	add.f32 	%f159, %f308, %f15;
	neg.f32 	%f160, %f159;
	abs.f32 	%f161, %f160;
	mul.f32 	%f162, %f161, 0f4038AA3B;
	ex2.approx.ftz.f32 	%f163, %f162;
	add.f32 	%f164, %f163, 0f3F800000;
	rcp.approx.ftz.f32 	%f165, %f164;
	fma.rn.f32 	%f166, %f165, 0fC0000000, 0f3F800000;
	setp.ge.f32 	%p32, %f161, 0f41102CB4;
	selp.f32 	%f167, 0f3F800000, %f166, %p32;
	copysign.f32 	%f168, %f160, %f167;
	mul.f32 	%f169, %f159, %f159;
	fma.rn.f32 	%f170, %f169, 0f3C80F082, 0fBD563CAE;
	fma.rn.f32 	%f171, %f170, %f169, 0f3E085941;
	fma.rn.f32 	%f172, %f171, %f169, 0fBEAAA9ED;
	fma.rn.f32 	%f173, %f172, %f169, 0f00000000;
	fma.rn.f32 	%f174, %f173, %f160, %f160;
	setp.ge.f32 	%p33, %f161, 0f3F19999A;
	selp.f32 	%f175, %f168, %f174, %p33;
	mul.f32 	%f311, %f175, %f160;
	bra.uni 	$L__BB0_29;
$L__BB0_21:
	setp.eq.s32 	%p15, %r16, 6;
	@%p15 bra 	$L__BB0_27;
	setp.eq.s32 	%p16, %r16, 7;
	@%p16 bra 	$L__BB0_23;
	bra.uni 	$L__BB0_28;
$L__BB0_23:
	abs.f32 	%f75, %f310;
	mul.f32 	%f76, %f75, 0f4038AA3B;
	ex2.approx.ftz.f32 	%f77, %f76;
	add.f32 	%f78, %f77, 0f3F800000;
	rcp.approx.ftz.f32 	%f79, %f78;
	fma.rn.f32 	%f80, %f79, 0fC0000000, 0f3F800000;
	setp.ge.f32 	%p22, %f75, 0f41102CB4;
	selp.f32 	%f81, 0f3F800000, %f80, %p22;
	copysign.f32 	%f82, %f310, %f81;
	mul.f32 	%f83, %f310, %f310;
	fma.rn.f32 	%f84, %f83, 0f3C80F082, 0fBD563CAE;
	fma.rn.f32 	%f85, %f84, %f83, 0f3E085941;
	fma.rn.f32 	%f86, %f85, %f83, 0fBEAAA9ED;
	fma.rn.f32 	%f87, %f86, %f83, 0f00000000;
	fma.rn.f32 	%f88, %f87, %f310, %f310;
	setp.ge.f32 	%p23, %f75, 0f3F19999A;
	selp.f32 	%f310, %f82, %f88, %p23;
	add.f32 	%f89, %f307, %f312;
	abs.f32 	%f90, %f89;
	mul.f32 	%f91, %f90, 0f4038AA3B;
	ex2.approx.ftz.f32 	%f92, %f91;
	add.f32 	%f93, %f92, 0f3F800000;
	rcp.approx.ftz.f32 	%f94, %f93;
	fma.rn.f32 	%f95, %f94, 0fC0000000, 0f3F800000;
	setp.ge.f32 	%p24, %f90, 0f41102CB4;
	selp.f32 	%f96, 0f3F800000, %f95, %p24;
	copysign.f32 	%f97, %f89, %f96;
	mul.f32 	%f98, %f89, %f89;
	fma.rn.f32 	%f99, %f98, 0f3C80F082, 0fBD563CAE;
	fma.rn.f32 	%f100, %f99, %f98, 0f3E085941;
	fma.rn.f32 	%f101, %f100, %f98, 0fBEAAA9ED;
	fma.rn.f32 	%f102, %f101, %f98, 0f00000000;
	fma.rn.f32 	%f103, %f102, %f89, %f89;
	setp.ge.f32 	%p25, %f90, 0f3F19999A;
	selp.f32 	%f309, %f97, %f103, %p25;
	add.f32 	%f104, %f308, %f15;
	neg.f32 	%f105, %f104;
	abs.f32 	%f106, %f105;
	mul.f32 	%f107, %f106, 0f4038AA3B;
	ex2.approx.ftz.f32 	%f108, %f107;
	add.f32 	%f109, %f108, 0f3F800000;
	rcp.approx.ftz.f32 	%f110, %f109;
	fma.rn.f32 	%f111, %f110, 0fC0000000, 0f3F800000;
	setp.ge.f32 	%p26, %f106, 0f41102CB4;
	selp.f32 	%f112, 0f3F800000, %f111, %p26;
	copysign.f32 	%f113, %f105, %f112;
	mul.f32 	%f114, %f104, %f104;
	fma.rn.f32 	%f115, %f114, 0f3C80F082, 0fBD563CAE;
	fma.rn.f32 	%f116, %f115, %f114, 0f3E085941;
	fma.rn.f32 	%f117, %f116, %f114, 0fBEAAA9ED;
	fma.rn.f32 	%f118, %f117, %f114, 0f00000000;
	fma.rn.f32 	%f119, %f118, %f105, %f105;
	setp.ge.f32 	%p27, %f106, 0f3F19999A;
	selp.f32 	%f311, %f113, %f119, %p27;
	bra.uni 	$L__BB0_29;
$L__BB0_24:
	mul.f32 	%f267, %f310, 0fBFB8AA3B;
	ex2.approx.f32 	%f268, %f267;
	add.f32 	%f269, %f268, 0f3F800000;
	mov.f32 	%f270, 0f3F800000;
	div.approx.f32 	%f310, %f270, %f269;
	add.f32 	%f271, %f307, %f312;
	mul.f32 	%f272, %f271, 0fBFB8AA3B;
	ex2.approx.f32 	%f273, %f272;
	add.f32 	%f274, %f273, 0f3F800000;
	div.approx.f32 	%f309, %f270, %f274;
	add.f32 	%f275, %f308, %f15;
	mul.f32 	%f276, %f275, 0f3FB8AA3B;
	ex2.approx.f32 	%f277, %f276;
	add.f32 	%f278, %f277, 0f3F800000;
	div.approx.f32 	%f311, %f270, %f278;
	bra.uni 	$L__BB0_29;
$L__BB0_25:
	mul.f32 	%f248, %f310, 0fBF400000;
	mul.f32 	%f249, %f248, 0f3FB8AA3B;
	ex2.approx.f32 	%f250, %f249;
	add.f32 	%f251, %f250, 0f3F800000;
	mov.f32 	%f252, 0f3F800000;
	div.approx.f32 	%f253, %f252, %f251;
	mul.f32 	%f310, %f310, %f253;
	add.f32 	%f254, %f307, %f312;
	mul.f32 	%f255, %f254, 0fBF400000;
	mul.f32 	%f256, %f255, 0f3FB8AA3B;
	ex2.approx.f32 	%f257, %f256;
	add.f32 	%f258, %f257, 0f3F800000;
	div.approx.f32 	%f259, %f252, %f258;
	mul.f32 	%f309, %f254, %f259;
	add.f32 	%f260, %f308, %f15;
	neg.f32 	%f261, %f260;
	mul.f32 	%f262, %f260, 0f3F400000;
	mul.f32 	%f263, %f262, 0f3FB8AA3B;
	ex2.approx.f32 	%f264, %f263;
	add.f32 	%f265, %f264, 0f3F800000;
	div.approx.f32 	%f266, %f252, %f265;
	mul.f32 	%f311, %f266, %f261;
	bra.uni 	$L__BB0_29;
$L__BB0_26:
	abs.f32 	%f176, %f310;
	mul.f32 	%f177, %f176, 0f4038AA3B;
	ex2.approx.ftz.f32 	%f178, %f177;
	add.f32 	%f179, %f178, 0f3F800000;
	rcp.approx.ftz.f32 	%f180, %f179;
	fma.rn.f32 	%f181, %f180, 0fC0000000, 0f3F800000;
	setp.ge.f32 	%p34, %f176, 0f41102CB4;
	selp.f32 	%f182, 0f3F800000, %f181, %p34;
	copysign.f32 	%f183, %f310, %f182;
	mul.f32 	%f184, %f310, %f310;
	fma.rn.f32 	%f185, %f184, 0f3C80F082, 0fBD563CAE;
	fma.rn.f32 	%f186, %f185, %f184, 0f3E085941;
	fma.rn.f32 	%f187, %f186, %f184, 0fBEAAA9ED;
	fma.rn.f32 	%f188, %f187, %f184, 0f00000000;
	fma.rn.f32 	%f189, %f188, %f310, %f310;
	setp.ge.f32 	%p35, %f176, 0f3F19999A;
	selp.f32 	%f190, %f183, %f189, %p35;
	mul.rn.f32 	%f191, %f190, %f190;
	mov.f32 	%f192, 0f3F800000;
	sub.f32 	%f310, %f192, %f191;
	add.f32 	%f193, %f307, %f312;
	abs.f32 	%f194, %f193;
	mul.f32 	%f195, %f194, 0f4038AA3B;
	ex2.approx.ftz.f32 	%f196, %f195;
	add.f32 	%f197, %f196, 0f3F800000;
	rcp.approx.ftz.f32 	%f198, %f197;
	fma.rn.f32 	%f199, %f198, 0fC0000000, 0f3F800000;
	setp.ge.f32 	%p36, %f194, 0f41102CB4;
	selp.f32 	%f200, 0f3F800000, %f199, %p36;
	copysign.f32 	%f201, %f193, %f200;
	mul.f32 	%f202, %f193, %f193;
	fma.rn.f32 	%f203, %f202, 0f3C80F082, 0fBD563CAE;
	fma.rn.f32 	%f204, %f203, %f202, 0f3E085941;
	fma.rn.f32 	%f205, %f204, %f202, 0fBEAAA9ED;
	fma.rn.f32 	%f206, %f205, %f202, 0f00000000;
	fma.rn.f32 	%f207, %f206, %f193, %f193;
	setp.ge.f32 	%p37, %f194, 0f3F19999A;
	selp.f32 	%f208, %f201, %f207, %p37;
	mul.rn.f32 	%f209, %f208, %f208;
	sub.f32 	%f309, %f192, %f209;
	add.f32 	%f210, %f308, %f15;
	neg.f32 	%f211, %f210;
	abs.f32 	%f212, %f211;
	mul.f32 	%f213, %f212, 0f4038AA3B;
	ex2.approx.ftz.f32 	%f214, %f213;
	add.f32 	%f215, %f214, 0f3F800000;
	rcp.approx.ftz.f32 	%f216, %f215;
	fma.rn.f32 	%f217, %f216, 0fC0000000, 0f3F800000;
	setp.ge.f32 	%p38, %f212, 0f41102CB4;
	selp.f32 	%f218, 0f3F800000, %f217, %p38;
	copysign.f32 	%f219, %f211, %f218;
	mul.f32 	%f220, %f210, %f210;
	fma.rn.f32 	%f221, %f220, 0f3C80F082, 0fBD563CAE;
	fma.rn.f32 	%f222, %f221, %f220, 0f3E085941;
	fma.rn.f32 	%f223, %f222, %f220, 0fBEAAA9ED;
	fma.rn.f32 	%f224, %f223, %f220, 0f00000000;
	fma.rn.f32 	%f225, %f224, %f211, %f211;
	setp.ge.f32 	%p39, %f212, 0f3F19999A;
	selp.f32 	%f226, %f219, %f225, %p39;
	mul.rn.f32 	%f227, %f226, %f226;
	sub.f32 	%f311, %f192, %f227;
	bra.uni 	$L__BB0_29;
$L__BB0_27:
	fma.rn.f32 	%f120, %f310, 0f3E4CCCCD, 0f3F000000;
	min.f32 	%f121, %f120, 0f3F800000;
	max.f32 	%f310, %f121, 0f00000000;
	add.f32 	%f122, %f307, %f312;
	fma.rn.f32 	%f123, %f122, 0f3E4CCCCD, 0f3F000000;
	min.f32 	%f124, %f123, 0f3F800000;
	max.f32 	%f309, %f124, 0f00000000;
	add.f32 	%f125, %f308, %f15;
	fma.rn.f32 	%f126, %f125, 0fBE4CCCCD, 0f3F000000;
	min.f32 	%f127, %f126, 0f3F800000;
	max.f32 	%f311, %f127, 0f00000000;
	bra.uni 	$L__BB0_29;
$L__BB0_28:
	add.f32 	%f309, %f307, %f312;
	add.f32 	%f279, %f308, %f15;
	neg.f32 	%f311, %f279;
$L__BB0_29:
	setp.leu.f32 	%p40, %f312, 0f00000000;
	setp.leu.f32 	%p41, %f15, 0f00000000;
	or.pred  	%p42, %p40, %p41;
	mov.f32 	%f313, %f15;
	@%p42 bra 	$L__BB0_32;
	setp.eq.f32 	%p43, %f310, %f309;
	mov.f32 	%f313, 0f00000000;
	@%p43 bra 	$L__BB0_32;
	setp.eq.f32 	%p44, %f310, %f311;
	selp.f32 	%f312, 0f00000000, %f312, %p44;
	mov.f32 	%f313, %f15;
$L__BB0_32:
	setp.ge.s32 	%p45, %r37, %r14;
	setp.eq.f32 	%p46, %f312, 0f00000000;
	selp.f32 	%f45, 0f3F800000, %f312, %p46;
	setp.eq.f32 	%p47, %f313, 0f00000000;
	selp.f32 	%f46, 0f3F800000, %f313, %p47;
	add.f32 	%f281, %f45, %f46;
	add.f32 	%f282, %f307, %f281;
	add.f32 	%f283, %f308, %f282;
	add.f32 	%f284, %f307, %f45;
	add.f32 	%f285, %f308, %f46;
	mov.f32 	%f286, 0f3F800000;
	div.approx.f32 	%f287, %f286, %f283;
	div.approx.f32 	%f288, %f286, %f284;
	div.approx.f32 	%f289, %f286, %f285;
	setp.gt.f32 	%p48, %f45, 0f00000000;
	mul.f32 	%f290, %f287, %f284;
	mul.f32 	%f291, %f45, %f288;
	mul.f32 	%f292, %f290, %f291;
	selp.f32 	%f293, %f292, 0f00000000, %p48;
	setp.gt.f32 	%p49, %f46, 0f00000000;
	mul.f32 	%f294, %f287, %f285;
	mul.f32 	%f295, %f46, %f289;
	mul.f32 	%f296, %f294, %f295;
	selp.f32 	%f297, %f296, 0f00000000, %p49;
	cvta.to.global.u64 	%rd16, %rd4;
	mul.wide.u32 	%rd17, %r1, 4;
	add.s64 	%rd18, %rd16, %rd17;
	ld.global.nc.f32 	%f298, [%rd18];
	mul.rn.f32 	%f47, %f293, %f298;
	mul.rn.f32 	%f48, %f297, %f298;
	@%p45 bra 	$L__BB0_39;
	neg.f32 	%f49, %f48;
	cvta.to.global.u64 	%rd3, %rd8;
$L__BB0_34:
	shl.b32 	%r32, %r37, 2;
	add.s32 	%r34, %r19, %r32;
	ld.shared.f32 	%f50, [%r34];
	setp.leu.f32 	%p50, %f50, 0f00000000;
	@%p50 bra 	$L__BB0_36;
	div.rn.f32 	%f301, %f50, %f45;
	mul.f32 	%f314, %f47, %f301;
	bra.uni 	$L__BB0_38;
$L__BB0_36:
	setp.geu.f32 	%p51, %f50, 0f00000000;
	mov.f32 	%f314, 0f00000000;
	@%p51 bra 	$L__BB0_38;
	div.rn.f32 	%f300, %f50, %f46;
	mul.f32 	%f314, %f300, %f49;
$L__BB0_38:
	mul.wide.s32 	%rd19, %r37, 4;
	add.s64 	%rd20, %rd3, %rd19;
	atom.global.add.f32 	%f302, [%rd20], %f314;
	add.s32 	%r37, %r37, %r9;
	setp.lt.s32 	%p52, %r37, %r14;
	@%p52 bra 	$L__BB0_34;
$L__BB0_39:
	ret;

}


// ===== COMPILED SASS (sm_100) =====

	.target	sm_100

	.elftype	@"ET_EXEC"


//--------------------- .note.nv.tkinfo           --------------------------
	.section	.note.nv.tkinfo,"",@"SHT_NOTE"
	.sectionflags	@"SHF_NOTE_NV_TKINFO"
	.tkinfo
        /*0018*/ 	.word	0x00000002
        /*0030*/ 	.string	""
        /*0030*/ 	.string	"ptxas"
        /*0030*/ 	.string	"Cuda compilation tools, release 13.0, V13.0.88"
        /*0030*/ 	.string	"Build cuda_13.0.r13.0/compiler.36424714_0"
        /*0030*/ 	.string	"-arch sm_100 -m 64 "



//--------------------- .note.nv.cuinfo           --------------------------
	.section	.note.nv.cuinfo,"",@"SHT_NOTE"
	.sectionflags	@"SHF_NOTE_NV_CUINFO"
        /*0018*/ 	.short	0x0002
        /*001a*/ 	.short	0x0064
        /*001c*/ 	.short	0x0082
	.zero		2


//--------------------- .nv.info                  --------------------------
	.section	.nv.info,"",@"SHT_CUDA_INFO"
	.align	4


	//----- nvinfo : EIATTR_REGCOUNT
	.align		4
        /*0000*/ 	.byte	0x04, 0x2f
        /*0002*/ 	.short	(.L_1 - .L_0)
	.align		4
.L_0:
        /*0004*/ 	.word	index@(_Z22calculate_wt_fc_kernelPKfS0_S0_S0_Pfiiiffbi)
        /*0008*/ 	.word	0x00000018


	//----- nvinfo : EIATTR_FRAME_SIZE
	.align		4
.L_1:
        /*000c*/ 	.byte	0x04, 0x11
        /*000e*/ 	.short	(.L_3 - .L_2)
	.align		4
.L_2:
        /*0010*/ 	.word	index@($__internal_0_$__cuda_sm3x_div_rn_noftz_f32_slowpath)
        /*0014*/ 	.word	0x00000000


	//----- nvinfo : EIATTR_FRAME_SIZE
	.align		4
.L_3:
        /*0018*/ 	.byte	0x04, 0x11
        /*001a*/ 	.short	(.L_5 - .L_4)
	.align		4
.L_4:
        /*001c*/ 	.word	index@(_Z22calculate_wt_fc_kernelPKfS0_S0_S0_Pfiiiffbi)
        /*0020*/ 	.word	0x00000000


	//----- nvinfo : EIATTR_MIN_STACK_SIZE
	.align		4
.L_5:
        /*0024*/ 	.byte	0x04, 0x12
        /*0026*/ 	.short	(.L_7 - .L_6)
	.align		4
.L_6:
        /*0028*/ 	.word	index@(_Z22calculate_wt_fc_kernelPKfS0_S0_S0_Pfiiiffbi)
        /*002c*/ 	.word	0x00000000
.L_7:


//--------------------- .nv.compat                --------------------------
	.section	.nv.compat,"",@"SHT_CUDA_COMPAT_INFO"
	.align	4
        /*0000*/ 	.byte	0x02, 0x09, 0x00, 0x00, 0x02, 0x02, 0x01, 0x00, 0x02, 0x05, 0x05, 0x00, 0x03, 0x07, 0x01, 0x01
        /*0010*/ 	.byte	0x02, 0x03, 0x00, 0x00, 0x02, 0x06, 0x01, 0x00, 0x04, 0x0b, 0x08, 0x00, 0x01, 0x00, 0x00, 0x00
        /*0020*/ 	.byte	0x00, 0x00, 0x00, 0x00


//--------------------- .nv.info._Z22calculate_wt_fc_kernelPKfS0_S0_S0_Pfiiiffbi --------------------------
	.section	.nv.info._Z22calculate_wt_fc_kernelPKfS0_S0_S0_Pfiiiffbi,"",@"SHT_CUDA_INFO"
	.sectionflags	@""
	.align	4


	//----- nvinfo : EIATTR_CUDA_API_VERSION
	.align		4
        /*0000*/ 	.byte	0x04, 0x37
        /*0002*/ 	.short	(.L_9 - .L_8)
.L_8:
        /*0004*/ 	.word	0x00000082


	//----- nvinfo : EIATTR_KPARAM_INFO
	.align		4
.L_9:
        /*0008*/ 	.byte	0x04, 0x17
        /*000a*/ 	.short	(.L_11 - .L_10)
.L_10:
        /*000c*/ 	.word	0x00000000
        /*0010*/ 	.short	0x000b
        /*0012*/ 	.short	0x0040
        /*0014*/ 	.byte	0x00, 0xf0, 0x11, 0x00


	//----- nvinfo : EIATTR_KPARAM_INFO
	.align		4
.L_11:
        /*0018*/ 	.byte	0x04, 0x17
        /*001a*/ 	.short	(.L_13 - .L_12)
.L_12:
        /*001c*/ 	.word	0x00000000
        /*0020*/ 	.short	0x000a
        /*0022*/ 	.short	0x003c
        /*0024*/ 	.byte	0x00, 0xf0, 0x05, 0x00


	//----- nvinfo : EIATTR_KPARAM_INFO
	.align		4
.L_13:
        /*0028*/ 	.byte	0x04, 0x17
        /*002a*/ 	.short	(.L_15 - .L_14)
.L_14:
        /*002c*/ 	.word	0x00000000
        /*0030*/ 	.short	0x0009
        /*0032*/ 	.short	0x0038
        /*0034*/ 	.byte	0x00, 0xf0, 0x11, 0x00


	//----- nvinfo : EIATTR_KPARAM_INFO
	.align		4
.L_15:
        /*0038*/ 	.byte	0x04, 0x17
        /*003a*/ 	.short	(.L_17 - .L_16)
.L_16:
        /*003c*/ 	.word	0x00000000
        /*0040*/ 	.short	0x0008
        /*0042*/ 	.short	0x0034
        /*0044*/ 	.byte	0x00, 0xf0, 0x11, 0x00


	//----- nvinfo : EIATTR_KPARAM_INFO
	.align		4
.L_17:
        /*0048*/ 	.byte	0x04, 0x17
        /*004a*/ 	.short	(.L_19 - .L_18)
.L_18:
        /*004c*/ 	.word	0x00000000
        /*0050*/ 	.short	0x0007
        /*0052*/ 	.short	0x0030
        /*0054*/ 	.byte	0x00, 0xf0, 0x11, 0x00


	//----- nvinfo : EIATTR_KPARAM_INFO
	.align		4
.L_19:
        /*0058*/ 	.byte	0x04, 0x17
        /*005a*/ 	.short	(.L_21 - .L_20)
.L_20:
        /*005c*/ 	.word	0x00000000
        /*0060*/ 	.short	0x0006
        /*0062*/ 	.short	0x002c
        /*0064*/ 	.byte	0x00, 0xf0, 0x11, 0x00


	//----- nvinfo : EIATTR_KPARAM_INFO
	.align		4
.L_21:
        /*0068*/ 	.byte	0x04, 0x17
        /*006a*/ 	.short	(.L_23 - .L_22)
.L_22:
        /*006c*/ 	.word	0x00000000
        /*0070*/ 	.short	0x0005
        /*0072*/ 	.short	0x0028
        /*0074*/ 	.byte	0x00, 0xf0, 0x11, 0x00


	//----- nvinfo : EIATTR_KPARAM_INFO
	.align		4
.L_23:
        /*0078*/ 	.byte	0x04, 0x17
        /*007a*/ 	.short	(.L_25 - .L_24)
.L_24:
        /*007c*/ 	.word	0x00000000
        /*0080*/ 	.short	0x0004
        /*0082*/ 	.short	0x0020
        /*0084*/ 	.byte	0x00, 0xf5, 0x21, 0x00


	//----- nvinfo : EIATTR_KPARAM_INFO
	.align		4
.L_25:
        /*0088*/ 	.byte	0x04, 0x17
        /*008a*/ 	.short	(.L_27 - .L_26)
.L_26:
        /*008c*/ 	.word	0x00000000
        /*0090*/ 	.short	0x0003
        /*0092*/ 	.short	0x0018
        /*0094*/ 	.byte	0x00, 0xf5, 0x21, 0x00


	//----- nvinfo : EIATTR_KPARAM_INFO
	.align		4
.L_27:
        /*0098*/ 	.byte	0x04, 0x17
        /*009a*/ 	.short	(.L_29 - .L_28)
.L_28:
        /*009c*/ 	.word	0x00000000
        /*00a0*/ 	.short	0x0002
        /*00a2*/ 	.short	0x0010
        /*00a4*/ 	.byte	0x00, 0xf5, 0x21, 0x00


	//----- nvinfo : EIATTR_KPARAM_INFO
	.align		4
.L_29:
        /*00a8*/ 	.byte	0x04, 0x17
        /*00aa*/ 	.short	(.L_31 - .L_30)
.L_30:
        /*00ac*/ 	.word	0x00000000
        /*00b0*/ 	.short	0x0001
        /*00b2*/ 	.short	0x0008
        /*00b4*/ 	.byte	0x00, 0xf5, 0x21, 0x00


	//----- nvinfo : EIATTR_KPARAM_INFO
	.align		4
.L_31:
        /*00b8*/ 	.byte	0x04, 0x17
        /*00ba*/ 	.short	(.L_33 - .L_32)
.L_32:
        /*00bc*/ 	.word	0x00000000
        /*00c0*/ 	.short	0x0000
        /*00c2*/ 	.short	0x0000
        /*00c4*/ 	.byte	0x00, 0xf5, 0x21, 0x00


	//----- nvinfo : EIATTR_SPARSE_MMA_MASK
	.align		4
.L_33:
        /*00c8*/ 	.byte	0x03, 0x50
        /*00ca*/ 	.short	0x0000


	//----- nvinfo : EIATTR_MAXREG_COUNT
	.align		4
        /*00cc*/ 	.byte	0x03, 0x1b
        /*00ce*/ 	.short	0x00ff


	//----- nvinfo : EIATTR_NUM_BARRIERS
	.align		4
        /*00d0*/ 	.byte	0x02, 0x4c
        /*00d2*/ 	.byte	0x01
	.zero		1


	//----- nvinfo : EIATTR_MERCURY_ISA_VERSION
	.align		4
        /*00d4*/ 	.byte	0x03, 0x5f
        /*00d6*/ 	.short	0x0101


	//----- nvinfo : EIATTR_VRC_CTA_INIT_COUNT
	.align		4
        /*00d8*/ 	.byte	0x02, 0x4a
	.zero		1
	.zero		1


	//----- nvinfo : EIATTR_EXIT_INSTR_OFFSETS
	.align		4
        /*00dc*/ 	.byte	0x04, 0x1c
        /*00de*/ 	.short	(.L_35 - .L_34)


	//   ....[0]....
.L_34:
        /*00e0*/ 	.word	0x00000040


	//   ....[1]....
        /*00e4*/ 	.word	0x00001cf0


	//   ....[2]....
        /*00e8*/ 	.word	0x00001fe0


	//----- nvinfo : EIATTR_INDIRECT_BRANCH_TARGETS
	.align		4
.L_35:
        /*00ec*/ 	.byte	0x04, 0x34
        /*00ee*/ 	.short	(.L_37 - .L_36)


	//   ....[0]....
.L_36:
        /*00f0*/ 	.word	.L_x_31@srel
        /*00f4*/ 	.short	0x0
        /*00f6*/ 	.short	0x0
        /*00f8*/ 	.word	0x4
        /*00fc*/ 	.word	.L_x_32@srel
        /*0100*/ 	.word	.L_x_33@srel
        /*0104*/ 	.word	.L_x_34@srel
        /*0108*/ 	.word	.L_x_35@srel


	//   ....[1]....
        /*010c*/ 	.word	.L_x_36@srel
        /*0110*/ 	.short	0x0
        /*0112*/ 	.short	0x0
        /*0114*/ 	.word	0x3
        /*0118*/ 	.word	.L_x_37@srel
        /*011c*/ 	.word	.L_x_38@srel
        /*0120*/ 	.word	.L_x_35@srel


	//   ....[2]....
        /*0124*/ 	.word	.L_x_40@srel
        /*0128*/ 	.short	0x0
        /*012a*/ 	.short	0x0
        /*012c*/ 	.word	0x3
        /*0130*/ 	.word	.L_x_41@srel
        /*0134*/ 	.word	.L_x_42@srel
        /*0138*/ 	.word	.L_x_35@srel


	//----- nvinfo : EIATTR_CRS_STACK_SIZE
	.align		4
.L_37:
        /*013c*/ 	.byte	0x04, 0x1e
        /*013e*/ 	.short	(.L_39 - .L_38)
.L_38:
        /*0140*/ 	.word	0x00000000


	//----- nvinfo : EIATTR_CBANK_PARAM_SIZE
	.align		4
.L_39:
        /*0144*/ 	.byte	0x03, 0x19
        /*0146*/ 	.short	0x0044


	//----- nvinfo : EIATTR_PARAM_CBANK
	.align		4
        /*0148*/ 	.byte	0x04, 0x0a
        /*014a*/ 	.short	(.L_41 - .L_40)
	.align		4
.L_40:
        /*014c*/ 	.word	index@(.nv.constant0._Z22calculate_wt_fc_kernelPKfS0_S0_S0_Pfiiiffbi)
        /*0150*/ 	.short	0x0380
        /*0152*/ 	.short	0x0044


	//----- nvinfo : EIATTR_SW_WAR
	.align		4
.L_41:
        /*0154*/ 	.byte	0x04, 0x36
        /*0156*/ 	.short	(.L_43 - .L_42)
.L_42:
        /*0158*/ 	.word	0x00000008
.L_43:


//--------------------- .nv.callgraph             --------------------------
	.section	.nv.callgraph,"",@"SHT_CUDA_CALLGRAPH"
	.align	4
	.sectionentsize	8
	.align		4
        /*0000*/ 	.word	0x00000000
	.align		4
        /*0004*/ 	.word	0xffffffff
	.align		4
        /*0008*/ 	.word	0x00000000
	.align		4
        /*000c*/ 	.word	0xfffffffe
	.align		4
        /*0010*/ 	.word	0x00000000
	.align		4
        /*0014*/ 	.word	0xfffffffd
	.align		4
        /*0018*/ 	.word	0x00000000
	.align		4
        /*001c*/ 	.word	0xfffffffc


//--------------------- .nv.constant2._Z22calculate_wt_fc_kernelPKfS0_S0_S0_Pfiiiffbi --------------------------
	.section	.nv.constant2._Z22calculate_wt_fc_kernelPKfS0_S0_S0_Pfiiiffbi,"a",@progbits
	.sectionflags	@""
	.align	4
.nv.constant2._Z22calculate_wt_fc_kernelPKfS0_S0_S0_Pfiiiffbi:
        /*0000*/ 	.byte	0x70, 0x0a, 0x00, 0x00, 0xf0, 0x0b, 0x00, 0x00, 0x10, 0x07, 0x00, 0x00, 0x50, 0x19, 0x00, 0x00
        /*0010*/ 	.byte	0xb0, 0x11, 0x00, 0x00, 0x50, 0x0e, 0x00, 0x00, 0x50, 0x19, 0x00, 0x00, 0xe0, 0x18, 0x00, 0x00
        /*0020*/ 	.byte	0xa0, 0x15, 0x00, 0x00, 0x50, 0x19, 0x00, 0x00


//--------------------- .text._Z22calculate_wt_fc_kernelPKfS0_S0_S0_Pfiiiffbi --------------------------
	.section	.text._Z22calculate_wt_fc_kernelPKfS0_S0_S0_Pfiiiffbi,"ax",@progbits
	.align	128
        .global         _Z22calculate_wt_fc_kernelPKfS0_S0_S0_Pfiiiffbi
        .type           _Z22calculate_wt_fc_kernelPKfS0_S0_S0_Pfiiiffbi,@function
        .size           _Z22calculate_wt_fc_kernelPKfS0_S0_S0_Pfiiiffbi,(.L_x_44 - _Z22calculate_wt_fc_kernelPKfS0_S0_S0_Pfiiiffbi)
        .other          _Z22calculate_wt_fc_kernelPKfS0_S0_S0_Pfiiiffbi,@"STO_CUDA_ENTRY STV_DEFAULT"
_Z22calculate_wt_fc_kernelPKfS0_S0_S0_Pfiiiffbi:
.text._Z22calculate_wt_fc_kernelPKfS0_S0_S0_Pfiiiffbi:
[----:B------:R-:W-:Y:S01]  /*0000*/  LDC R1, c[0x0][0x37c] ;  /* 0x0000df00ff017b82 */ /* 0x000fe20000000800 */
[----:B------:R-:W0:Y:S01]  /*0010*/  S2R R3, SR_CTAID.X ;  /* 0x0000000000037919 */ /* 0x000e220000002500 */
[----:B------:R-:W0:Y:S02]  /*0020*/  LDCU UR4, c[0x0][0x3ac] ;  /* 0x00007580ff0477ac */ /* 0x000e240008000800 */
[----:B0-----:R-:W-:-:S13]  /*0030*/  ISETP.GE.AND P0, PT, R3, UR4, PT ;  /* 0x0000000403007c0c */ /* 0x001fda000bf06270 */
[----:B------:R-:W-:Y:S05]  /*0040*/  @P0 EXIT ;  /* 0x000000000000094d */ /* 0x000fea0003800000 */
[----:B------:R-:W0:Y:S01]  /*0050*/  S2R R4, SR_TID.X ;  /* 0x0000000000047919 */ /* 0x000e220000002100 */
[----:B------:R-:W1:Y:S01]  /*0060*/  S2UR UR7, SR_CgaCtaId ;  /* 0x00000000000779c3 */ /* 0x000e620000008800 */
[----:B------:R-:W-:Y:S01]  /*0070*/  UMOV UR4, 0x400 ;  /* 0x0000040000047882 */ /* 0x000fe20000000000 */
[----:B------:R-:W2:Y:S01]  /*0080*/  LDCU UR6, c[0x0][0x3a8] ;  /* 0x00007500ff0677ac */ /* 0x000ea20008000800 */
[----:B------:R-:W-:Y:S01]  /*0090*/  BSSY.RECONVERGENT B0, `(.L_x_0) ;  /* 0x000001f000007945 */ /* 0x000fe20003800200 */
[----:B------:R-:W-:Y:S01]  /*00a0*/  HFMA2 R2, -RZ, RZ, 0, 0 ;  /* 0x00000000ff027431 */ /* 0x000fe200000001ff */
[----:B------:R-:W-:Y:S01]  /*00b0*/  MOV R5, RZ ;  /* 0x000000ff00057202 */ /* 0x000fe20000000f00 */
[----:B------:R-:W-:Y:S01]  /*00c0*/  UIADD3 UR5, UPT, UPT, UR4, 0x800, URZ ;  /* 0x0000080004057890 */ /* 0x000fe2000fffe0ff */
[----:B------:R-:W3:Y:S03]  /*00d0*/  LDCU.64 UR8, c[0x0][0x358] ;  /* 0x00006b00ff0877ac */ /* 0x000ee60008000a00 */
[----:B-1----:R-:W-:-:S06]  /*00e0*/  ULEA UR5, UR7, UR5, 0x18 ;  /* 0x0000000507057291 */ /* 0x002fcc000f8ec0ff */
[C---:B0-----:R-:W-:Y:S02]  /*00f0*/  LEA R0, R4.reuse, UR5, 0x2 ;  /* 0x0000000504007c11 */ /* 0x041fe4000f8e10ff */
[----:B--2---:R-:W-:-:S03]  /*0100*/  ISETP.GE.AND P0, PT, R4, UR6, PT ;  /* 0x0000000604007c0c */ /* 0x004fc6000bf06270 */
[----:B------:R0:W-:Y:S10]  /*0110*/  STS [R0], RZ ;  /* 0x000000ff00007388 */ /* 0x0001f40000000800 */
[----:B0--3--:R-:W-:Y:S05]  /*0120*/  @P0 BRA `(.L_x_1) ;  /* 0x0000000000540947 */ /* 0x009fea0003800000 */
[----:B------:R-:W0:Y:S01]  /*0130*/  LDC R19, c[0x0][0x360] ;  /* 0x0000d800ff137b82 */ /* 0x000e220000000800 */
[----:B------:R-:W-:Y:S02]  /*0140*/  MOV R5, RZ ;  /* 0x000000ff00057202 */ /* 0x000fe40000000f00 */
[----:B------:R-:W-:Y:S02]  /*0150*/  MOV R0, R4 ;  /* 0x0000000400007202 */ /* 0x000fe40000000f00 */
[----:B------:R-:W-:-:S03]  /*0160*/  MOV R2, RZ ;  /* 0x000000ff00027202 */ /* 0x000fc60000000f00 */
[----:B------:R-:W1:Y:S08]  /*0170*/  LDC.64 R6, c[0x0][0x388] ;  /* 0x0000e200ff067b82 */ /* 0x000e700000000a00 */
[----:B------:R-:W2:Y:S02]  /*0180*/  LDC.64 R8, c[0x0][0x390] ;  /* 0x0000e400ff087b82 */ /* 0x000ea40000000a00 */
.L_x_2:
[----:B------:R-:W-:Y:S02]  /*0190*/  IMAD R13, R3, UR6, R0 ;  /* 0x00000006030d7c24 */ /* 0x000fe4000f8e0200 */
[----:B-1----:R-:W-:-:S04]  /*01a0*/  IMAD.WIDE R10, R0, 0x4, R6 ;  /* 0x00000004000a7825 */ /* 0x002fc800078e0206 */
[----:B--2---:R-:W-:Y:S02]  /*01b0*/  IMAD.WIDE R12, R13, 0x4, R8 ;  /* 0x000000040d0c7825 */ /* 0x004fe400078e0208 */
[----:B------:R-:W2:Y:S04]  /*01c0*/  LDG.E.CONSTANT R10, desc[UR8][R10.64] ;  /* 0x000000080a0a7981 */ /* 0x000ea8000c1e9900 */
[----:B------:R-:W2:Y:S01]  /*01d0*/  LDG.E.CONSTANT R13, desc[UR8][R12.64] ;  /* 0x000000080c0d7981 */ /* 0x000ea2000c1e9900 */
[----:B---3--:R-:W-:Y:S02]  /*01e0*/  LEA R15, R0, UR5, 0x2 ;  /* 0x00000005000f7c11 */ /* 0x008fe4000f8e10ff */
[----:B0-----:R-:W-:-:S04]  /*01f0*/  IADD3 R0, PT, PT, R19, R0, RZ ;  /* 0x0000000013007210 */ /* 0x001fc80007ffe0ff */
[----:B------:R-:W-:Y:S01]  /*0200*/  ISETP.GE.AND P0, PT, R0, UR6, PT ;  /* 0x0000000600007c0c */ /* 0x000fe2000bf06270 */
[----:B--2---:R-:W-:-:S05]  /*0210*/  FMUL R14, R10, R13 ;  /* 0x0000000d0a0e7220 */ /* 0x004fca0000400000 */
[----:B------:R3:W-:Y:S01]  /*0220*/  STS [R15], R14 ;  /* 0x0000000e0f007388 */ /* 0x0007e20000000800 */
[-C--:B------:R-:W-:Y:S02]  /*0230*/  FMNMX R17, RZ, R14.reuse, !PT ;  /* 0x0000000eff117209 */ /* 0x080fe40007800000 */
[----:B------:R-:W-:-:S03]  /*0240*/  FMNMX R16, RZ, -R14, !PT ;  /* 0x8000000eff107209 */ /* 0x000fc60007800000 */
[----:B------:R-:W-:Y:S02]  /*0250*/  FADD R2, R17, R2 ;  /* 0x0000000211027221 */ /* 0x000fe40000000000 */
[----:B------:R-:W-:Y:S01]  /*0260*/  FADD R5, R16, R5 ;  /* 0x0000000510057221 */ /* 0x000fe20000000000 */
[----:B------:R-:W-:Y:S06]  /*0270*/  @!P0 BRA `(.L_x_2) ;  /* 0xfffffffc00c48947 */ /* 0x000fec000383ffff */
.L_x_1:
[----:B------:R-:W-:Y:S05]  /*0280*/  BSYNC.RECONVERGENT B0 ;  /* 0x0000000000007941 */ /* 0x000fea0003800200 */
.L_x_0:
[----:B------:R-:W-:Y:S01]  /*0290*/  BAR.SYNC.DEFER_BLOCKING 0x0 ;  /* 0x0000000000007b1d */ /* 0x000fe20000010000 */
[----:B------:R-:W-:Y:S02]  /*02a0*/  UIADD3 UR6, UPT, UPT, UR4, 0x400, URZ ;  /* 0x0000040004067890 */ /* 0x000fe4000fffe0ff */
[----:B------:R-:W-:Y:S02]  /*02b0*/  ULEA UR4, UR7, UR4, 0x18 ;  /* 0x0000000407047291 */ /* 0x000fe4000f8ec0ff */
[----:B------:R-:W-:Y:S01]  /*02c0*/  ULEA UR6, UR7, UR6, 0x18 ;  /* 0x0000000607067291 */ /* 0x000fe2000f8ec0ff */
[----:B------:R-:W0:Y:S03]  /*02d0*/  LDCU UR7, c[0x0][0x360] ;  /* 0x00006c00ff0777ac */ /* 0x000e260008000800 */
[C---:B------:R-:W-:Y:S02]  /*02e0*/  LEA R7, R4.reuse, UR4, 0x2 ;  /* 0x0000000404077c11 */ /* 0x040fe4000f8e10ff */
[----:B------:R-:W-:-:S03]  /*02f0*/  LEA R0, R4, UR6, 0x2 ;  /* 0x0000000604007c11 */ /* 0x000fc6000f8e10ff */
[----:B------:R1:W-:Y:S01]  /*0300*/  STS [R7], R2 ;  /* 0x0000000207007388 */ /* 0x0003e20000000800 */
[----:B0-----:R-:W-:-:S03]  /*0310*/  UISETP.GE.U32.AND UP0, UPT, UR7, 0x2, UPT ;  /* 0x000000020700788c */ /* 0x001fc6000bf06070 */
[----:B------:R1:W-:Y:S01]  /*0320*/  STS [R0], R5 ;  /* 0x0000000500007388 */ /* 0x0003e20000000800 */
[----:B------:R-:W-:Y:S06]  /*0330*/  BAR.SYNC.DEFER_BLOCKING 0x0 ;  /* 0x0000000000007b1d */ /* 0x000fec0000010000 */
[----:B------:R-:W-:Y:S05]  /*0340*/  BRA.U !UP0, `(.L_x_3) ;  /* 0x0000000108507547 */ /* 0x000fea000b800000 */
[----:B-1----:R-:W-:-:S07]  /*0350*/  MOV R2, UR7 ;  /* 0x0000000700027c02 */ /* 0x002fce0008000f00 */
.L_x_6:
[----:B------:R-:W-:Y:S01]  /*0360*/  SHF.R.U32.HI R11, RZ, 0x1, R2 ;  /* 0x00000001ff0b7819 */ /* 0x000fe20000011602 */
[----:B------:R-:W-:Y:S03]  /*0370*/  BSSY.RECONVERGENT B0, `(.L_x_4) ;  /* 0x000000d000007945 */ /* 0x000fe60003800200 */
[----:B------:R-:W-:-:S13]  /*0380*/  ISETP.GE.U32.AND P0, PT, R4, R11, PT ;  /* 0x0000000b0400720c */ /* 0x000fda0003f06070 */
[----:B0-----:R-:W-:Y:S05]  /*0390*/  @P0 BRA `(.L_x_5) ;  /* 0x0000000000280947 */ /* 0x001fea0003800000 */
[C---:B------:R-:W-:Y:S01]  /*03a0*/  LEA R5, R11.reuse, R7, 0x2 ;  /* 0x000000070b057211 */ /* 0x040fe200078e10ff */
[----:B------:R-:W-:Y:S01]  /*03b0*/  LDS R6, [R7] ;  /* 0x0000000007067984 */ /* 0x000fe20000000800 */
[----:B------:R-:W-:-:S04]  /*03c0*/  LEA R8, R11, R0, 0x2 ;  /* 0x000000000b087211 */ /* 0x000fc800078e10ff */
[----:B------:R-:W0:Y:S02]  /*03d0*/  LDS R5, [R5] ;  /* 0x0000000005057984 */ /* 0x000e240000000800 */
[----:B0-----:R-:W-:-:S05]  /*03e0*/  FADD R6, R5, R6 ;  /* 0x0000000605067221 */ /* 0x001fca0000000000 */
[----:B------:R-:W-:Y:S04]  /*03f0*/  STS [R7], R6 ;  /* 0x0000000607007388 */ /* 0x000fe80000000800 */
[----:B------:R-:W-:Y:S04]  /*0400*/  LDS R8, [R8] ;  /* 0x0000000008087984 */ /* 0x000fe80000000800 */
[----:B------:R-:W0:Y:S02]  /*0410*/  LDS R9, [R0] ;  /* 0x0000000000097984 */ /* 0x000e240000000800 */
[----:B0-----:R-:W-:-:S05]  /*0420*/  FADD R9, R8, R9 ;  /* 0x0000000908097221 */ /* 0x001fca0000000000 */
[----:B------:R0:W-:Y:S02]  /*0430*/  STS [R0], R9 ;  /* 0x0000000900007388 */ /* 0x0001e40000000800 */
.L_x_5:
[----:B------:R-:W-:Y:S05]  /*0440*/  BSYNC.RECONVERGENT B0 ;  /* 0x0000000000007941 */ /* 0x000fea0003800200 */
.L_x_4:
[----:B------:R-:W-:Y:S01]  /*0450*/  BAR.SYNC.DEFER_BLOCKING 0x0 ;  /* 0x0000000000007b1d */ /* 0x000fe20000010000 */
[----:B------:R-:W-:Y:S02]  /*0460*/  ISETP.GT.U32.AND P0, PT, R2, 0x3, PT ;  /* 0x000000030200780c */ /* 0x000fe40003f04070 */
[----:B------:R-:W-:-:S11]  /*0470*/  MOV R2, R11 ;  /* 0x0000000b00027202 */ /* 0x000fd60000000f00 */
[----:B------:R-:W-:Y:S05]  /*0480*/  @P0 BRA `(.L_x_6) ;  /* 0xfffffffc00b40947 */ /* 0x000fea000383ffff */
.L_x_3:
[----:B01----:R-:W0:Y:S08]  /*0490*/  LDC.U8 R0, c[0x0][0x3bc] ;  /* 0x0000ef00ff007b82 */ /* 0x003e300000000000 */
[----:B------:R-:W1:Y:S08]  /*04a0*/  LDC.64 R6, c[0x0][0x398] ;  /* 0x0000e600ff067b82 */ /* 0x000e700000000a00 */
[----:B------:R-:W2:Y:S01]  /*04b0*/  S2UR UR6, SR_CgaCtaId ;  /* 0x00000000000679c3 */ /* 0x000ea20000008800 */
[----:B------:R-:W-:Y:S01]  /*04c0*/  UMOV UR4, 0x400 ;  /* 0x0000040000047882 */ /* 0x000fe20000000000 */
[----:B------:R-:W-:Y:S01]  /*04d0*/  HFMA2 R5, -RZ, RZ, 0, 0 ;  /* 0x00000000ff057431 */ /* 0x000fe200000001ff */
[----:B------:R-:W4:Y:S01]  /*04e0*/  LDCU.64 UR10, c[0x0][0x3b0] ;  /* 0x00007600ff0a77ac */ /* 0x000f220008000a00 */
[----:B0-----:R-:W-:-:S04]  /*04f0*/  PRMT R0, R0, 0x8880, RZ ;  /* 0x0000888000007816 */ /* 0x001fc800000000ff */
[----:B------:R-:W-:Y:S02]  /*0500*/  ISETP.NE.AND P0, PT, R0, RZ, PT ;  /* 0x000000ff0000720c */ /* 0x000fe40003f05270 */
[----:B-1----:R-:W-:-:S04]  /*0510*/  ISETP.EQ.U32.AND P1, PT, R6, RZ, PT ;  /* 0x000000ff0600720c */ /* 0x002fc80003f22070 */
[----:B------:R-:W-:-:S13]  /*0520*/  ISETP.EQ.OR.EX P0, PT, R7, RZ, !P0, P1 ;  /* 0x000000ff0700720c */ /* 0x000fda0004702710 */
[----:B------:R-:W0:Y:S02]  /*0530*/  @!P0 LDC.64 R8, c[0x0][0x398] ;  /* 0x0000e600ff088b82 */ /* 0x000e240000000a00 */
[----:B0-----:R-:W-:-:S06]  /*0540*/  @!P0 IMAD.WIDE.U32 R8, R3, 0x4, R8 ;  /* 0x0000000403088825 */ /* 0x001fcc00078e0008 */
[----:B------:R-:W5:Y:S01]  /*0550*/  @!P0 LDG.E.CONSTANT R8, desc[UR8][R8.64] ;  /* 0x0000000808088981 */ /* 0x000f62000c1e9900 */
[----:B--2---:R-:W-:Y:S01]  /*0560*/  ULEA UR4, UR6, UR4, 0x18 ;  /* 0x0000000406047291 */ /* 0x004fe2000f8ec0ff */
[----:B------:R-:W-:Y:S01]  /*0570*/  MOV R6, RZ ;  /* 0x000000ff00067202 */ /* 0x000fe20000000f00 */
[----:B----4-:R-:W-:-:S07]  /*0580*/  UISETP.NE.AND UP0, UPT, UR10, 0x1, UPT ;  /* 0x000000010a00788c */ /* 0x010fce000bf05270 */
[----:B------:R-:W0:Y:S04]  /*0590*/  LDS R0, [UR4] ;  /* 0x00000004ff007984 */ /* 0x000e280008000800 */
[----:B------:R-:W1:Y:S01]  /*05a0*/  LDS R2, [UR4+0x400] ;  /* 0x00040004ff027984 */ /* 0x000e620008000800 */
[----:B------:R-:W2:Y:S01]  /*05b0*/  LDCU UR4, c[0x0][0x3b8] ;  /* 0x00007700ff0477ac */ /* 0x000ea20008000800 */
[-C--:B-----5:R-:W-:Y:S02]  /*05c0*/  @!P0 FMNMX R5, RZ, R8.reuse, !PT ;  /* 0x00000008ff058209 */ /* 0x0a0fe40007800000 */
[----:B------:R-:W-:-:S03]  /*05d0*/  @!P0 FMNMX R8, RZ, R8, PT ;  /* 0x00000008ff088209 */ /* 0x000fc60003800000 */
[----:B0-----:R-:W-:Y:S02]  /*05e0*/  FADD R7, R0, R5 ;  /* 0x0000000500077221 */ /* 0x001fe40000000000 */
[----:B------:R-:W-:Y:S02]  /*05f0*/  @!P0 FADD R6, -R8, -RZ ;  /* 0x800000ff08068221 */ /* 0x000fe40000000100 */
[----:B-1----:R-:W-:-:S04]  /*0600*/  FADD R7, -R2, R7 ;  /* 0x0000000702077221 */ /* 0x002fc80000000100 */
[----:B------:R-:W-:-:S05]  /*0610*/  FADD R7, R7, -R6 ;  /* 0x8000000607077221 */ /* 0x000fca0000000000 */
[C---:B--2---:R-:W-:Y:S02]  /*0620*/  FSETP.GT.AND P0, PT, R7.reuse, UR4, PT ;  /* 0x0000000407007c0b */ /* 0x044fe4000bf04000 */
[----:B------:R-:W-:Y:S02]  /*0630*/  FSETP.GEU.AND P1, PT, R7, UR11, PT ;  /* 0x0000000b07007c0b */ /* 0x000fe4000bf2e000 */
[----:B------:R-:W-:Y:S02]  /*0640*/  FSEL R9, R2, RZ, !P0 ;  /* 0x000000ff02097208 */ /* 0x000fe40004000000 */
[----:B------:R-:W-:Y:S02]  /*0650*/  FSEL R8, R0, RZ, P1 ;  /* 0x000000ff00087208 */ /* 0x000fe40000800000 */
[----:B------:R-:W-:Y:S01]  /*0660*/  MOV R12, R9 ;  /* 0x00000009000c7202 */ /* 0x000fe20000000f00 */
[----:B------:R-:W-:Y:S06]  /*0670*/  BRA.U UP0, `(.L_x_7) ;  /* 0x0000001100e47547 */ /* 0x000fec000b800000 */
[----:B------:R-:W0:Y:S02]  /*0680*/  LDC R0, c[0x0][0x3c0] ;  /* 0x0000f000ff007b82 */ /* 0x000e240000000800 */
[----:B0-----:R-:W-:-:S13]  /*0690*/  ISETP.GT.AND P0, PT, R0, 0x3, PT ;  /* 0x000000030000780c */ /* 0x001fda0003f04270 */
[----:B------:R-:W-:Y:S05]  /*06a0*/  @P0 BRA `(.L_x_8) ;  /* 0x0000000400c80947 */ /* 0x000fea0003800000 */
[----:B------:R-:W-:-:S04]  /*06b0*/  IADD3 R0, PT, PT, R0, -0x1, RZ ;  /* 0xffffffff00007810 */ /* 0x000fc80007ffe0ff */
[----:B------:R-:W-:-:S04]  /*06c0*/  VIMNMX.U32 R0, PT, PT, R0, 0x3, PT ;  /* 0x0000000300007848 */ /* 0x000fc80003fe0000 */
[----:B------:R-:W-:-:S04]  /*06d0*/  SHF.L.U32 R0, R0, 0x2, RZ ;  /* 0x0000000200007819 */ /* 0x000fc800000006ff */
[----:B------:R-:W0:Y:S02]  /*06e0*/  LDC R10, c[0x2][R0] ;  /* 0x00800000000a7b82 */ /* 0x000e240000000800 */
[----:B0-----:R-:W-:-:S04]  /*06f0*/  SHF.R.S32.HI R11, RZ, 0x1f, R10 ;  /* 0x0000001fff0b7819 */ /* 0x001fc8000001140a */
.L_x_31:
[----:B------:R-:W-:Y:S05]  /*0700*/  BRX R10 -0x710                                                          (*"BRANCH_TARGETS .L_x_32,.L_x_33,.L_x_34,.L_x_35"*) ;  /* 0xfffffff80a3c7949 */ /* 0x000fea000383ffff */
.L_x_34:
[----:B------:R-:W-:Y:S01]  /*0710*/  FMUL R0, R7, -1.4426950216293334961 ;  /* 0xbfb8aa3b07007820 */ /* 0x000fe20000400000 */
[----:B------:R-:W-:Y:S01]  /*0720*/  FADD R10, R8, R5 ;  /* 0x00000005080a7221 */ /* 0x000fe20000000000 */
[----:B---3--:R-:W-:Y:S01]  /*0730*/  FADD R15, R9, R6 ;  /* 0x00000006090f7221 */ /* 0x008fe20000000000 */
[C---:B------:R-:W-:Y:S01]  /*0740*/  FMUL R2, R7.reuse, 1.4426950216293334961 ;  /* 0x3fb8aa3b07027820 */ /* 0x040fe20000400000 */
[----:B------:R-:W-:Y:S01]  /*0750*/  FMUL R7, R7, 2.7182817459106445312 ;  /* 0x402df85407077820 */ /* 0x000fe20000400000 */
[----:B------:R-:W-:Y:S01]  /*0760*/  FSETP.GEU.AND P0, PT, R0, -126, PT ;  /* 0xc2fc00000000780b */ /* 0x000fe20003f0e000 */
[C---:B------:R-:W-:Y:S01]  /*0770*/  FMUL R12, R10.reuse, -1.4426950216293334961 ;  /* 0xbfb8aa3b0a0c7820 */ /* 0x040fe20000400000 */
[----:B------:R-:W-:Y:S01]  /*0780*/  FMUL R14, R10, 1.4426950216293334961 ;  /* 0x3fb8aa3b0a0e7820 */ /* 0x000fe20000400000 */
[C---:B------:R-:W-:Y:S01]  /*0790*/  FMUL R16, R15.reuse, 1.4426950216293334961 ;  /* 0x3fb8aa3b0f107820 */ /* 0x040fe20000400000 */
[C---:B------:R-:W-:Y:S01]  /*07a0*/  FMUL R18, R15.reuse, -1.4426950216293334961 ;  /* 0xbfb8aa3b0f127820 */ /* 0x040fe20000400000 */
[----:B------:R-:W-:Y:S01]  /*07b0*/  FSETP.GEU.AND P1, PT, R2, -126, PT ;  /* 0xc2fc00000200780b */ /* 0x000fe20003f2e000 */
[----:B------:R-:W-:Y:S01]  /*07c0*/  FMUL R10, R10, 2.7182817459106445312 ;  /* 0x402df8540a0a7820 */ /* 0x000fe20000400000 */
[----:B------:R-:W-:Y:S01]  /*07d0*/  FSETP.GEU.AND P2, PT, R12, -126, PT ;  /* 0xc2fc00000c00780b */ /* 0x000fe20003f4e000 */
[----:B------:R-:W-:Y:S01]  /*07e0*/  FMUL R15, R15, -2.7182817459106445312 ;  /* 0xc02df8540f0f7820 */ /* 0x000fe20000400000 */
[----:B------:R-:W-:-:S02]  /*07f0*/  FSETP.GEU.AND P3, PT, R14, -126, PT ;  /* 0xc2fc00000e00780b */ /* 0x000fc40003f6e000 */
[----:B------:R-:W-:Y:S02]  /*0800*/  FSETP.GEU.AND P4, PT, R16, -126, PT ;  /* 0xc2fc00001000780b */ /* 0x000fe40003f8e000 */
[----:B------:R-:W-:Y:S01]  /*0810*/  FSETP.GEU.AND P5, PT, R18, -126, PT ;  /* 0xc2fc00001200780b */ /* 0x000fe20003fae000 */
[----:B------:R-:W-:-:S04]  /*0820*/  @!P0 FMUL R0, R0, 0.5 ;  /* 0x3f00000000008820 */ /* 0x000fc80000400000 */
[----:B------:R-:W-:Y:S02]  /*0830*/  @!P1 FMUL R2, R2, 0.5 ;  /* 0x3f00000002029820 */ /* 0x000fe40000400000 */
[----:B------:R-:W-:Y:S01]  /*0840*/  @!P2 FMUL R12, R12, 0.5 ;  /* 0x3f0000000c0ca820 */ /* 0x000fe20000400000 */
[----:B------:R-:W0:Y:S01]  /*0850*/  MUFU.EX2 R0, R0 ;  /* 0x0000000000007308 */ /* 0x000e220000000800 */
[----:B------:R-:W-:Y:S02]  /*0860*/  @!P3 FMUL R14, R14, 0.5 ;  /* 0x3f0000000e0eb820 */ /* 0x000fe40000400000 */
[----:B------:R-:W-:Y:S02]  /*0870*/  @!P4 FMUL R16, R16, 0.5 ;  /* 0x3f0000001010c820 */ /* 0x000fe40000400000 */
[----:B------:R-:W-:-:S03]  /*0880*/  @!P5 FMUL R18, R18, 0.5 ;  /* 0x3f0000001212d820 */ /* 0x000fc60000400000 */
[----:B------:R-:W1:Y:S08]  /*0890*/  MUFU.EX2 R11, R2 ;  /* 0x00000002000b7308 */ /* 0x000e700000000800 */
[----:B------:R-:W2:Y:S01]  /*08a0*/  MUFU.EX2 R13, R12 ;  /* 0x0000000c000d7308 */ /* 0x000ea20000000800 */
[----:B0-----:R-:W-:-:S07]  /*08b0*/  @!P0 FMUL R0, R0, R0 ;  /* 0x0000000000008220 */ /* 0x001fce0000400000 */
[----:B------:R-:W0:Y:S01]  /*08c0*/  MUFU.EX2 R2, R14 ;  /* 0x0000000e00027308 */ /* 0x000e220000000800 */
[----:B-1----:R-:W-:-:S04]  /*08d0*/  @!P1 FMUL R11, R11, R11 ;  /* 0x0000000b0b0b9220 */ /* 0x002fc80000400000 */
[----:B------:R-:W-:-:S03]  /*08e0*/  FADD R0, R0, R11 ;  /* 0x0000000b00007221 */ /* 0x000fc60000000000 */
[----:B------:R-:W1:Y:S01]  /*08f0*/  MUFU.EX2 R17, R16 ;  /* 0x0000001000117308 */ /* 0x000e620000000800 */
[----:B--2---:R-:W-:Y:S01]  /*0900*/  @!P2 FMUL R13, R13, R13 ;  /* 0x0000000d0d0da220 */ /* 0x004fe20000400000 */
[----:B------:R-:W-:-:S06]  /*0910*/  FSETP.GEU.AND P0, PT, R0, 1.175494350822287508e-38, PT ;  /* 0x008000000000780b */ /* 0x000fcc0003f0e000 */
[----:B------:R-:W2:Y:S01]  /*0920*/  MUFU.EX2 R20, R18 ;  /* 0x0000001200147308 */ /* 0x000ea20000000800 */
[----:B0-----:R-:W-:-:S04]  /*0930*/  @!P3 FMUL R2, R2, R2 ;  /* 0x000000020202b220 */ /* 0x001fc80000400000 */
[----:B------:R-:W-:Y:S02]  /*0940*/  FADD R2, R13, R2 ;  /* 0x000000020d027221 */ /* 0x000fe40000000000 */
[----:B------:R-:W-:Y:S01]  /*0950*/  @!P0 FMUL R0, R0, 16777216 ;  /* 0x4b80000000008820 */ /* 0x000fe20000400000 */
[----:B------:R-:W-:Y:S01]  /*0960*/  @!P0 FMUL R7, R7, 16777216 ;  /* 0x4b80000007078820 */ /* 0x000fe20000400000 */
[----:B-1----:R-:W-:Y:S01]  /*0970*/  @!P4 FMUL R17, R17, R17 ;  /* 0x000000111111c220 */ /* 0x002fe20000400000 */
[----:B------:R-:W-:-:S03]  /*0980*/  FSETP.GEU.AND P1, PT, R2, 1.175494350822287508e-38, PT ;  /* 0x008000000200780b */ /* 0x000fc60003f2e000 */
[----:B------:R-:W0:Y:S01]  /*0990*/  MUFU.RCP R0, R0 ;  /* 0x0000000000007308 */ /* 0x000e220000001000 */
[----:B--2---:R-:W-:-:S04]  /*09a0*/  @!P5 FMUL R20, R20, R20 ;  /* 0x000000141414d220 */ /* 0x004fc80000400000 */
[----:B------:R-:W-:-:S05]  /*09b0*/  FADD R17, R17, R20 ;  /* 0x0000001411117221 */ /* 0x000fca0000000000 */
[----:B------:R-:W-:Y:S01]  /*09c0*/  @!P1 FMUL R2, R2, 16777216 ;  /* 0x4b80000002029820 */ /* 0x000fe20000400000 */
[----:B------:R-:W-:Y:S01]  /*09d0*/  @!P1 FMUL R10, R10, 16777216 ;  /* 0x4b8000000a0a9820 */ /* 0x000fe20000400000 */
[----:B------:R-:W-:Y:S02]  /*09e0*/  FSETP.GEU.AND P2, PT, R17, 1.175494350822287508e-38, PT ;  /* 0x008000001100780b */ /* 0x000fe40003f4e000 */
[----:B------:R-:W1:Y:S01]  /*09f0*/  MUFU.RCP R11, R2 ;  /* 0x00000002000b7308 */ /* 0x000e620000001000 */
[----:B0-----:R-:W-:-:S10]  /*0a00*/  FMUL R7, R0, R7 ;  /* 0x0000000700077220 */ /* 0x001fd40000400000 */
[----:B------:R-:W-:Y:S01]  /*0a10*/  @!P2 FMUL R17, R17, 16777216 ;  /* 0x4b8000001111a820 */ /* 0x000fe20000400000 */
[----:B------:R-:W-:-:S03]  /*0a20*/  @!P2 FMUL R15, R15, 16777216 ;  /* 0x4b8000000f0fa820 */ /* 0x000fc60000400000 */
[----:B------:R-:W0:Y:S01]  /*0a30*/  MUFU.RCP R12, R17 ;  /* 0x00000011000c7308 */ /* 0x000e220000001000 */
[----:B-1----:R-:W-:Y:S01]  /*0a40*/  FMUL R0, R11, R10 ;  /* 0x0000000a0b007220 */ /* 0x002fe20000400000 */
[----:B0-----:R-:W-:Y:S01]  /*0a50*/  FMUL R2, R12, R15 ;  /* 0x0000000f0c027220 */ /* 0x001fe20000400000 */
[----:B------:R-:W-:Y:S06]  /*0a60*/  BRA `(.L_x_9) ;  /* 0x0000000c00c47947 */ /* 0x000fec0003800000 */
.L_x_32:
[----:B------:R-:W-:Y:S01]  /*0a70*/  FMUL R2, R7, -1.4426950216293334961 ;  /* 0xbfb8aa3b07027820 */ /* 0x000fe20000400000 */
[----:B------:R-:W-:Y:S01]  /*0a80*/  FADD R0, R8, R5 ;  /* 0x0000000508007221 */ /* 0x000fe20000000000 */
[----:B------:R-:W-:-:S03]  /*0a90*/  FADD R7, R9, R6 ;  /* 0x0000000609077221 */ /* 0x000fc60000000000 */
[----:B------:R-:W-:Y:S01]  /*0aa0*/  FMUL R10, R0, -1.4426950216293334961 ;  /* 0xbfb8aa3b000a7820 */ /* 0x000fe20000400000 */
[----:B------:R-:W-:Y:S01]  /*0ab0*/  FMUL R11, R7, 1.4426950216293334961 ;  /* 0x3fb8aa3b070b7820 */ /* 0x000fe20000400000 */
[----:B------:R-:W-:-:S03]  /*0ac0*/  FSETP.GEU.AND P0, PT, R2, -126, PT ;  /* 0xc2fc00000200780b */ /* 0x000fc60003f0e000 */
[----:B------:R-:W-:Y:S02]  /*0ad0*/  FSETP.GEU.AND P1, PT, R10, -126, PT ;  /* 0xc2fc00000a00780b */ /* 0x000fe40003f2e000 */
[----:B------:R-:W-:-:S08]  /*0ae0*/  FSETP.GEU.AND P2, PT, R11, -126, PT ;  /* 0xc2fc00000b00780b */ /* 0x000fd00003f4e000 */
[----:B------:R-:W-:-:S03]  /*0af0*/  @!P0 FMUL R2, R2, 0.5 ;  /* 0x3f00000002028820 */ /* 0x000fc60000400000 */
[----:B------:R-:W-:Y:S01]  /*0b00*/  @!P1 FMUL R10, R10, 0.5 ;  /* 0x3f0000000a0a9820 */ /* 0x000fe20000400000 */
[----:B------:R-:W0:Y:S01]  /*0b10*/  MUFU.EX2 R7, R2 ;  /* 0x0000000200077308 */ /* 0x000e220000000800 */
[----:B------:R-:W-:-:S07]  /*0b20*/  @!P2 FMUL R11, R11, 0.5 ;  /* 0x3f0000000b0ba820 */ /* 0x000fce0000400000 */
[----:B------:R-:W1:Y:S08]  /*0b30*/  MUFU.EX2 R0, R10 ;  /* 0x0000000a00007308 */ /* 0x000e700000000800 */
[----:B------:R-:W2:Y:S01]  /*0b40*/  MUFU.EX2 R12, R11 ;  /* 0x0000000b000c7308 */ /* 0x000ea20000000800 */
[----:B0-----:R-:W-:-:S04]  /*0b50*/  @!P0 FMUL R7, R7, R7 ;  /* 0x0000000707078220 */ /* 0x001fc80000400000 */
[----:B------:R-:W-:Y:S01]  /*0b60*/  FADD R7, R7, 1 ;  /* 0x3f80000007077421 */ /* 0x000fe20000000000 */
[----:B-1----:R-:W-:-:S05]  /*0b70*/  @!P1 FMUL R0, R0, R0 ;  /* 0x0000000000009220 */ /* 0x002fca0000400000 */
[----:B------:R-:W0:Y:S01]  /*0b80*/  MUFU.RCP R7, R7 ;  /* 0x0000000700077308 */ /* 0x000e220000001000 */
[----:B------:R-:W-:Y:S01]  /*0b90*/  FADD R0, R0, 1 ;  /* 0x3f80000000007421 */ /* 0x000fe20000000000 */
[----:B--2---:R-:W-:-:S06]  /*0ba0*/  @!P2 FMUL R12, R12, R12 ;  /* 0x0000000c0c0ca220 */ /* 0x004fcc0000400000 */
[----:B------:R-:W1:Y:S01]  /*0bb0*/  MUFU.RCP R0, R0 ;  /* 0x0000000000007308 */ /* 0x000e620000001000 */
[----:B------:R-:W-:-:S07]  /*0bc0*/  FADD R2, R12, 1 ;  /* 0x3f8000000c027421 */ /* 0x000fce0000000000 */
[----:B------:R-:W2:Y:S01]  /*0bd0*/  MUFU.RCP R2, R2 ;  /* 0x0000000200027308 */ /* 0x000ea20000001000 */
[----:B0-----:R-:W-:Y:S05]  /*0be0*/  BRA `(.L_x_9) ;  /* 0x0000000c00647947 */ /* 0x001fea0003800000 */
.L_x_33:
[----:B---3--:R-:W-:Y:S01]  /*0bf0*/  FADD R15, R8, R5 ;  /* 0x00000005080f7221 */ /* 0x008fe20000000000 */
[----:B------:R-:W-:Y:S01]  /*0c00*/  FADD R17, R9, R6 ;  /* 0x0000000609117221 */ /* 0x000fe20000000000 */
[----:B------:R-:W-:Y:S02]  /*0c10*/  FMUL R0, R7, -0.75 ;  /* 0xbf40000007007820 */ /* 0x000fe40000400000 */
[----:B------:R-:W-:Y:S01]  /*0c20*/  FMUL R2, R15, -0.75 ;  /* 0xbf4000000f027820 */ /* 0x000fe20000400000 */
[----:B------:R-:W-:Y:S01]  /*0c30*/  FMUL R10, R17, 0.75 ;  /* 0x3f400000110a7820 */ /* 0x000fe20000400000 */
[----:B------:R-:W-:Y:S02]  /*0c40*/  FMUL R0, R0, 1.4426950216293334961 ;  /* 0x3fb8aa3b00007820 */ /* 0x000fe40000400000 */
[----:B------:R-:W-:Y:S01]  /*0c50*/  FMUL R11, R2, 1.4426950216293334961 ;  /* 0x3fb8aa3b020b7820 */ /* 0x000fe20000400000 */
[----:B------:R-:W-:Y:S02]  /*0c60*/  FMUL R13, R10, 1.4426950216293334961 ;  /* 0x3fb8aa3b0a0d7820 */ /* 0x000fe40000400000 */
[----:B------:R-:W-:-:S02]  /*0c70*/  FSETP.GEU.AND P0, PT, R0, -126, PT ;  /* 0xc2fc00000000780b */ /* 0x000fc40003f0e000 */
[----:B------:R-:W-:Y:S02]  /*0c80*/  FSETP.GEU.AND P1, PT, R11, -126, PT ;  /* 0xc2fc00000b00780b */ /* 0x000fe40003f2e000 */
[----:B------:R-:W-:-:S09]  /*0c90*/  FSETP.GEU.AND P2, PT, R13, -126, PT ;  /* 0xc2fc00000d00780b */ /* 0x000fd20003f4e000 */
[----:B------:R-:W-:Y:S02]  /*0ca0*/  @!P0 FMUL R0, R0, 0.5 ;  /* 0x3f00000000008820 */ /* 0x000fe40000400000 */
[----:B------:R-:W-:Y:S02]  /*0cb0*/  @!P1 FMUL R11, R11, 0.5 ;  /* 0x3f0000000b0b9820 */ /* 0x000fe40000400000 */
[----:B------:R-:W-:Y:S01]  /*0cc0*/  @!P2 FMUL R13, R13, 0.5 ;  /* 0x3f0000000d0da820 */ /* 0x000fe20000400000 */
[----:B------:R-:W0:Y:S08]  /*0cd0*/  MUFU.EX2 R2, R0 ;  /* 0x0000000000027308 */ /* 0x000e300000000800 */
        /* <DEDUP_REMOVED lines=11> */
[----:B0-----:R-:W-:Y:S01]  /*0d90*/  FMUL R7, R7, R10 ;  /* 0x0000000a07077220 */ /* 0x001fe20000400000 */
[----:B-1----:R-:W-:Y:S01]  /*0da0*/  FMUL R0, R15, R12 ;  /* 0x0000000c0f007220 */ /* 0x002fe20000400000 */
[----:B--2---:R-:W-:Y:S01]  /*0db0*/  FMUL R2, R17, -R14 ;  /* 0x8000000e11027220 */ /* 0x004fe20000400000 */
[----:B------:R-:W-:Y:S06]  /*0dc0*/  BRA `(.L_x_9) ;  /* 0x0000000800ec7947 */ /* 0x000fec0003800000 */
.L_x_8:
[----:B------:R-:W-:-:S13]  /*0dd0*/  ISETP.GT.AND P0, PT, R0, 0x5, PT ;  /* 0x000000050000780c */ /* 0x000fda0003f04270 */
[----:B------:R-:W-:Y:S05]  /*0de0*/  @P0 BRA `(.L_x_10) ;  /* 0x0000000400d40947 */ /* 0x000fea0003800000 */
[----:B------:R-:W-:-:S04]  /*0df0*/  MOV R11, 0xfffffffc ;  /* 0xfffffffc000b7802 */ /* 0x000fc80000000f00 */
[----:B------:R-:W-:-:S04]  /*0e00*/  VIADDMNMX.U32 R0, R0, R11, 0x2, PT ;  /* 0x0000000200007446 */ /* 0x000fc8000380000b */
[----:B------:R-:W-:-:S04]  /*0e10*/  SHF.L.U32 R0, R0, 0x2, RZ ;  /* 0x0000000200007819 */ /* 0x000fc800000006ff */
[----:B------:R-:W0:Y:S02]  /*0e20*/  LDC R10, c[0x2][R0+0x10] ;  /* 0x00800400000a7b82 */ /* 0x000e240000000800 */
[----:B0-----:R-:W-:-:S04]  /*0e30*/  SHF.R.S32.HI R11, RZ, 0x1f, R10 ;  /* 0x0000001fff0b7819 */ /* 0x001fc8000001140a */
.L_x_36:
[----:B------:R-:W-:Y:S05]  /*0e40*/  BRX R10 -0xe50                                                          (*"BRANCH_TARGETS .L_x_37,.L_x_38,.L_x_35"*) ;  /* 0xfffffff00a6c7949 */ /* 0x000fea000383ffff */
.L_x_38:
[----:B------:R-:W-:Y:S01]  /*0e50*/  FADD R11, R8, R5 ;  /* 0x00000005080b7221 */ /* 0x000fe20000000000 */
[----:B------:R-:W-:Y:S01]  /*0e60*/  FADD R10, R9, R6 ;  /* 0x00000006090a7221 */ /* 0x000fe20000000000 */
[----:B------:R-:W-:Y:S01]  /*0e70*/  FMUL R0, |R7|, 2.8853900432586669922 ;  /* 0x4038aa3b07007820 */ /* 0x000fe20000400200 */
[----:B------:R-:W-:Y:S02]  /*0e80*/  HFMA2 R13, -RZ, RZ, 1.125, -9232 ;  /* 0x3c80f082ff0d7431 */ /* 0x000fe400000001ff */
[----:B---3--:R-:W-:Y:S01]  /*0e90*/  FMUL R15, |R11|, 2.8853900432586669922 ;  /* 0x4038aa3b0b0f7820 */ /* 0x008fe20000400200 */
[----:B------:R-:W-:Y:S01]  /*0ea0*/  FMUL R18, |R10|, 2.8853900432586669922 ;  /* 0x4038aa3b0a127820 */ /* 0x000fe20000400200 */
[----:B------:R-:W-:Y:S01]  /*0eb0*/  FMUL R12, R7, R7 ;  /* 0x00000007070c7220 */ /* 0x000fe20000400000 */
[----:B------:R-:W-:Y:S01]  /*0ec0*/  FMUL R17, R11, R11 ;  /* 0x0000000b0b117220 */ /* 0x000fe20000400000 */
[----:B------:R-:W0:Y:S01]  /*0ed0*/  MUFU.EX2 R0, R0 ;  /* 0x0000000000007308 */ /* 0x000e220000000800 */
[----:B------:R-:W-:-:S02]  /*0ee0*/  MOV R21, 0x3f800000 ;  /* 0x3f80000000157802 */ /* 0x000fc40000000f00 */
[----:B------:R-:W-:Y:S02]  /*0ef0*/  FSETP.GE.AND P1, PT, |R7|, 0.60000002384185791016, PT ;  /* 0x3f19999a0700780b */ /* 0x000fe40003f26200 */
[----:B------:R-:W-:Y:S02]  /*0f00*/  FSETP.GE.AND P3, PT, |R11|, 0.60000002384185791016, PT ;  /* 0x3f19999a0b00780b */ /* 0x000fe40003f66200 */
[C---:B------:R-:W-:Y:S01]  /*0f10*/  FSETP.GE.AND P5, PT, |R10|.reuse, 0.60000002384185791016, PT ;  /* 0x3f19999a0a00780b */ /* 0x040fe20003fa6200 */
[----:B------:R-:W1:Y:S01]  /*0f20*/  MUFU.EX2 R15, R15 ;  /* 0x0000000f000f7308 */ /* 0x000e620000000800 */
[----:B------:R-:W-:Y:S02]  /*0f30*/  FSETP.GE.AND P0, PT, |R7|, 9.010913848876953125, PT ;  /* 0x41102cb40700780b */ /* 0x000fe40003f06200 */
[----:B------:R-:W-:Y:S02]  /*0f40*/  FSETP.GE.AND P2, PT, |R11|, 9.010913848876953125, PT ;  /* 0x41102cb40b00780b */ /* 0x000fe40003f46200 */
[----:B------:R-:W-:-:S03]  /*0f50*/  FSETP.GE.AND P4, PT, |R10|, 9.010913848876953125, PT ;  /* 0x41102cb40a00780b */ /* 0x000fc60003f86200 */
[----:B------:R-:W2:Y:S01]  /*0f60*/  MUFU.EX2 R18, R18 ;  /* 0x0000001200127308 */ /* 0x000ea20000000800 */
[----:B0-----:R-:W-:Y:S01]  /*0f70*/  FADD R2, R0, 1 ;  /* 0x3f80000000027421 */ /* 0x001fe20000000000 */
[----:B------:R-:W-:-:S06]  /*0f80*/  FFMA R0, R17, R13, -0.052303962409496307373 ;  /* 0xbd563cae11007423 */ /* 0x000fcc000000000d */
[----:B------:R0:W3:Y:S01]  /*0f90*/  MUFU.RCP R14, R2 ;  /* 0x00000002000e7308 */ /* 0x0000e20000001000 */
[----:B-1----:R-:W-:Y:S01]  /*0fa0*/  FADD R16, R15, 1 ;  /* 0x3f8000000f107421 */ /* 0x002fe20000000000 */
[----:B------:R-:W-:-:S04]  /*0fb0*/  FFMA R15, R12, R13, -0.052303962409496307373 ;  /* 0xbd563cae0c0f7423 */ /* 0x000fc8000000000d */
[----:B------:R-:W-:Y:S02]  /*0fc0*/  FFMA R15, R12, R15, 0.1331529766321182251 ;  /* 0x3e0859410c0f7423 */ /* 0x000fe4000000000f */
[----:B------:R-:W1:Y:S01]  /*0fd0*/  MUFU.RCP R16, R16 ;  /* 0x0000001000107308 */ /* 0x000e620000001000 */
[----:B--2---:R-:W-:Y:S01]  /*0fe0*/  FADD R19, R18, 1 ;  /* 0x3f80000012137421 */ /* 0x004fe20000000000 */
[C---:B0-----:R-:W-:Y:S01]  /*0ff0*/  FFMA R2, R17.reuse, R0, 0.1331529766321182251 ;  /* 0x3e08594111027423 */ /* 0x041fe20000000000 */
[----:B------:R-:W-:Y:S01]  /*1000*/  FFMA R0, R12, R15, -0.33332768082618713379 ;  /* 0xbeaaa9ed0c007423 */ /* 0x000fe2000000000f */
[----:B------:R-:W-:Y:S02]  /*1010*/  FADD R18, -R10, -RZ ;  /* 0x800000ff0a127221 */ /* 0x000fe40000000100 */
[C---:B------:R-:W-:Y:S01]  /*1020*/  FFMA R2, R17.reuse, R2, -0.33332768082618713379 ;  /* 0xbeaaa9ed11027423 */ /* 0x040fe20000000002 */
[----:B------:R-:W-:Y:S01]  /*1030*/  FFMA R12, R12, R0, RZ ;  /* 0x000000000c0c7223 */ /* 0x000fe200000000ff */
[----:B------:R-:W0:Y:S01]  /*1040*/  MUFU.RCP R19, R19 ;  /* 0x0000001300137308 */ /* 0x000e220000001000 */
[----:B------:R-:W-:Y:S01]  /*1050*/  FMUL R0, R10, R10 ;  /* 0x0000000a0a007220 */ /* 0x000fe20000400000 */
[----:B---3--:R-:W-:Y:S01]  /*1060*/  FFMA R14, R14, -2, R21 ;  /* 0xc00000000e0e7823 */ /* 0x008fe20000000015 */
[----:B------:R-:W-:-:S02]  /*1070*/  FFMA R2, R17, R2, RZ ;  /* 0x0000000211027223 */ /* 0x000fc400000000ff */
[----:B------:R-:W-:Y:S02]  /*1080*/  FFMA R13, R0, R13, -0.052303962409496307373 ;  /* 0xbd563cae000d7423 */ /* 0x000fe4000000000d */
[----:B------:R-:W-:Y:S02]  /*1090*/  FSEL R14, R14, 1, !P0 ;  /* 0x3f8000000e0e7808 */ /* 0x000fe40004000000 */
[----:B------:R-:W-:Y:S01]  /*10a0*/  FFMA R13, R0, R13, 0.1331529766321182251 ;  /* 0x3e085941000d7423 */ /* 0x000fe2000000000d */
[----:B-1----:R-:W-:Y:S01]  /*10b0*/  FFMA R16, R16, -2, R21 ;  /* 0xc000000010107823 */ /* 0x002fe20000000015 */
[--C-:B------:R-:W-:Y:S01]  /*10c0*/  LOP3.LUT R14, R14, 0x80000000, R7.reuse, 0xb8, !PT ;  /* 0x800000000e0e7812 */ /* 0x100fe200078eb807 */
[C---:B------:R-:W-:Y:S01]  /*10d0*/  @!P1 FFMA R14, R7.reuse, R12, R7 ;  /* 0x0000000c070e9223 */ /* 0x040fe20000000007 */
[----:B------:R-:W-:Y:S02]  /*10e0*/  FFMA R13, R0, R13, -0.33332768082618713379 ;  /* 0xbeaaa9ed000d7423 */ /* 0x000fe4000000000d */
[----:B------:R-:W-:Y:S01]  /*10f0*/  FSEL R16, R16, 1, !P2 ;  /* 0x3f80000010107808 */ /* 0x000fe20005000000 */
[----:B------:R-:W-:Y:S01]  /*1100*/  FMUL R7, R7, R14 ;  /* 0x0000000e07077220 */ /* 0x000fe20000400000 */
[----:B0-----:R-:W-:Y:S01]  /*1110*/  FFMA R19, R19, -2, R21 ;  /* 0xc000000013137823 */ /* 0x001fe20000000015 */
[----:B------:R-:W-:Y:S01]  /*1120*/  FFMA R13, R0, R13, RZ ;  /* 0x0000000d000d7223 */ /* 0x000fe200000000ff */
[--C-:B------:R-:W-:Y:S01]  /*1130*/  LOP3.LUT R16, R16, 0x80000000, R11.reuse, 0xb8, !PT ;  /* 0x8000000010107812 */ /* 0x100fe200078eb80b */
[----:B------:R-:W-:-:S02]  /*1140*/  @!P3 FFMA R16, R11, R2, R11 ;  /* 0x000000020b10b223 */ /* 0x000fc4000000000b */
[----:B------:R-:W-:Y:S02]  /*1150*/  FSEL R19, R19, 1, !P4 ;  /* 0x3f80000013137808 */ /* 0x000fe40006000000 */
[----:B------:R-:W-:Y:S02]  /*1160*/  FMUL R0, R11, R16 ;  /* 0x000000100b007220 */ /* 0x000fe40000400000 */
[----:B------:R-:W-:Y:S01]  /*1170*/  LOP3.LUT R19, R19, 0x80000000, R18, 0xb8, !PT ;  /* 0x8000000013137812 */ /* 0x000fe200078eb812 */
[----:B------:R-:W-:-:S04]  /*1180*/  @!P5 FFMA R19, -R10, R13, -R10 ;  /* 0x0000000d0a13d223 */ /* 0x000fc8000000090a */
[----:B------:R-:W-:Y:S01]  /*1190*/  FMUL R2, R10, -R19 ;  /* 0x800000130a027220 */ /* 0x000fe20000400000 */
[----:B------:R-:W-:Y:S06]  /*11a0*/  BRA `(.L_x_9) ;  /* 0x0000000400f47947 */ /* 0x000fec0003800000 */
.L_x_37:
[----:B------:R-:W-:Y:S01]  /*11b0*/  FADD R10, R8, R5 ;  /* 0x00000005080a7221 */ /* 0x000fe20000000000 */
[----:B------:R-:W-:Y:S01]  /*11c0*/  FADD R11, R9, R6 ;  /* 0x00000006090b7221 */ /* 0x000fe20000000000 */
[----:B------:R-:W-:Y:S01]  /*11d0*/  FMUL R0, |R7|, 2.8853900432586669922 ;  /* 0x4038aa3b07007820 */ /* 0x000fe20000400200 */
[----:B------:R-:W-:Y:S02]  /*11e0*/  HFMA2 R13, -RZ, RZ, 1.125, -9232 ;  /* 0x3c80f082ff0d7431 */ /* 0x000fe400000001ff */
[C---:B---3--:R-:W-:Y:S01]  /*11f0*/  FMUL R15, |R10|.reuse, 2.8853900432586669922 ;  /* 0x4038aa3b0a0f7820 */ /* 0x048fe20000400200 */
[----:B------:R-:W-:Y:S01]  /*1200*/  FMUL R17, |R11|, 2.8853900432586669922 ;  /* 0x4038aa3b0b117820 */ /* 0x000fe20000400200 */
[C---:B------:R-:W-:Y:S01]  /*1210*/  FMUL R12, R7.reuse, R7 ;  /* 0x00000007070c7220 */ /* 0x040fe20000400000 */
[----:B------:R-:W-:Y:S01]  /*1220*/  FMUL R18, R10, R10 ;  /* 0x0000000a0a127220 */ /* 0x000fe20000400000 */
[----:B------:R-:W0:Y:S01]  /*1230*/  MUFU.EX2 R0, R0 ;  /* 0x0000000000007308 */ /* 0x000e220000000800 */
[----:B------:R-:W-:-:S02]  /*1240*/  FSETP.GE.AND P1, PT, |R7|, 0.60000002384185791016, PT ;  /* 0x3f19999a0700780b */ /* 0x000fc40003f26200 */
[C---:B------:R-:W-:Y:S02]  /*1250*/  FSETP.GE.AND P3, PT, |R10|.reuse, 0.60000002384185791016, PT ;  /* 0x3f19999a0a00780b */ /* 0x040fe40003f66200 */
[----:B------:R-:W-:Y:S02]  /*1260*/  FSETP.GE.AND P5, PT, |R11|, 0.60000002384185791016, PT ;  /* 0x3f19999a0b00780b */ /* 0x000fe40003fa6200 */
[----:B------:R-:W-:Y:S01]  /*1270*/  FSETP.GE.AND P0, PT, |R7|, 9.010913848876953125, PT ;  /* 0x41102cb40700780b */ /* 0x000fe20003f06200 */
[----:B------:R-:W1:Y:S01]  /*1280*/  MUFU.EX2 R15, R15 ;  /* 0x0000000f000f7308 */ /* 0x000e620000000800 */
[----:B------:R-:W-:Y:S02]  /*1290*/  FSETP.GE.AND P2, PT, |R10|, 9.010913848876953125, PT ;  /* 0x41102cb40a00780b */ /* 0x000fe40003f46200 */
[----:B------:R-:W-:-:S05]  /*12a0*/  FSETP.GE.AND P4, PT, |R11|, 9.010913848876953125, PT ;  /* 0x41102cb40b00780b */ /* 0x000fca0003f86200 */
[----:B------:R-:W2:Y:S01]  /*12b0*/  MUFU.EX2 R17, R17 ;  /* 0x0000001100117308 */ /* 0x000ea20000000800 */
[----:B0-----:R-:W-:-:S07]  /*12c0*/  FADD R2, R0, 1 ;  /* 0x3f80000000027421 */ /* 0x001fce0000000000 */
[----:B------:R0:W3:Y:S01]  /*12d0*/  MUFU.RCP R14, R2 ;  /* 0x00000002000e7308 */ /* 0x0000e20000001000 */
[----:B-1----:R-:W-:Y:S01]  /*12e0*/  FADD R16, R15, 1 ;  /* 0x3f8000000f107421 */ /* 0x002fe20000000000 */
[----:B------:R-:W-:-:S04]  /*12f0*/  FFMA R15, R12, R13, -0.052303962409496307373 ;  /* 0xbd563cae0c0f7423 */ /* 0x000fc8000000000d */
[C---:B------:R-:W-:Y:S02]  /*1300*/  FFMA R15, R12.reuse, R15, 0.1331529766321182251 ;  /* 0x3e0859410c0f7423 */ /* 0x040fe4000000000f */
[----:B------:R-:W1:Y:S01]  /*1310*/  MUFU.RCP R16, R16 ;  /* 0x0000001000107308 */ /* 0x000e620000001000 */
[----:B--2---:R-:W-:Y:S01]  /*1320*/  FADD R20, R17, 1 ;  /* 0x3f80000011147421 */ /* 0x004fe20000000000 */
[----:B------:R-:W-:Y:S01]  /*1330*/  FFMA R0, R12, R15, -0.33332768082618713379 ;  /* 0xbeaaa9ed0c007423 */ /* 0x000fe2000000000f */
[----:B------:R-:W-:-:S03]  /*1340*/  FFMA R17, R18, R13, -0.052303962409496307373 ;  /* 0xbd563cae12117423 */ /* 0x000fc6000000000d */
[----:B------:R-:W-:Y:S01]  /*1350*/  FFMA R12, R12, R0, RZ ;  /* 0x000000000c0c7223 */ /* 0x000fe200000000ff */
[----:B------:R-:W-:Y:S01]  /*1360*/  FMUL R0, R11, R11 ;  /* 0x0000000b0b007220 */ /* 0x000fe20000400000 */
[----:B------:R-:W2:Y:S01]  /*1370*/  MUFU.RCP R20, R20 ;  /* 0x0000001400147308 */ /* 0x000ea20000001000 */
[----:B------:R-:W-:Y:S01]  /*1380*/  FFMA R19, R18, R17, 0.1331529766321182251 ;  /* 0x3e08594112137423 */ /* 0x000fe20000000011 */
[----:B------:R-:W-:Y:S01]  /*1390*/  MOV R17, 0x3f800000 ;  /* 0x3f80000000117802 */ /* 0x000fe20000000f00 */
[----:B------:R-:W-:Y:S02]  /*13a0*/  FFMA R13, R0, R13, -0.052303962409496307373 ;  /* 0xbd563cae000d7423 */ /* 0x000fe4000000000d */
[----:B0-----:R-:W-:Y:S02]  /*13b0*/  FFMA R2, R18, R19, -0.33332768082618713379 ;  /* 0xbeaaa9ed12027423 */ /* 0x001fe40000000013 */
[----:B------:R-:W-:Y:S01]  /*13c0*/  FFMA R19, R0, R13, 0.1331529766321182251 ;  /* 0x3e08594100137423 */ /* 0x000fe2000000000d */
[--C-:B---3--:R-:W-:Y:S01]  /*13d0*/  FFMA R14, R14, -2, R17.reuse ;  /* 0xc00000000e0e7823 */ /* 0x108fe20000000011 */
[----:B-1----:R-:W-:Y:S01]  /*13e0*/  FFMA R16, R16, -2, R17 ;  /* 0xc000000010107823 */ /* 0x002fe20000000011 */
[----:B------:R-:W-:Y:S01]  /*13f0*/  FFMA R15, R18, R2, RZ ;  /* 0x00000002120f7223 */ /* 0x000fe200000000ff */
[----:B------:R-:W-:-:S02]  /*1400*/  FFMA R19, R0, R19, -0.33332768082618713379 ;  /* 0xbeaaa9ed00137423 */ /* 0x000fc40000000013 */
[----:B------:R-:W-:Y:S02]  /*1410*/  FSEL R14, R14, 1, !P0 ;  /* 0x3f8000000e0e7808 */ /* 0x000fe40004000000 */
[----:B------:R-:W-:Y:S01]  /*1420*/  FSEL R13, R16, 1, !P2 ;  /* 0x3f800000100d7808 */ /* 0x000fe20005000000 */
[----:B------:R-:W-:Y:S01]  /*1430*/  FFMA R0, R0, R19, RZ ;  /* 0x0000001300007223 */ /* 0x000fe200000000ff */
[----:B--2---:R-:W-:Y:S01]  /*1440*/  FFMA R20, R20, -2, R17 ;  /* 0xc000000014147823 */ /* 0x004fe20000000011 */
[----:B------:R-:W-:Y:S01]  /*1450*/  FADD R17, -R11, -RZ ;  /* 0x800000ff0b117221 */ /* 0x000fe20000000100 */
[--C-:B------:R-:W-:Y:S01]  /*1460*/  LOP3.LUT R14, R14, 0x80000000, R7.reuse, 0xb8, !PT ;  /* 0x800000000e0e7812 */ /* 0x100fe200078eb807 */
[----:B------:R-:W-:Y:S01]  /*1470*/  @!P1 FFMA R14, R7, R12, R7 ;  /* 0x0000000c070e9223 */ /* 0x000fe20000000007 */
[--C-:B------:R-:W-:Y:S01]  /*1480*/  LOP3.LUT R13, R13, 0x80000000, R10.reuse, 0xb8, !PT ;  /* 0x800000000d0d7812 */ /* 0x100fe200078eb80a */
[----:B------:R-:W-:Y:S01]  /*1490*/  @!P3 FFMA R13, R10, R15, R10 ;  /* 0x0000000f0a0db223 */ /* 0x000fe2000000000a */
[----:B------:R-:W-:Y:S01]  /*14a0*/  FSEL R20, R20, 1, !P4 ;  /* 0x3f80000014147808 */ /* 0x000fe20006000000 */
[----:B------:R-:W-:-:S03]  /*14b0*/  FMUL R7, R14, R14 ;  /* 0x0000000e0e077220 */ /* 0x000fc60000400000 */
[----:B------:R-:W-:Y:S01]  /*14c0*/  LOP3.LUT R2, R20, 0x80000000, R17, 0xb8, !PT ;  /* 0x8000000014027812 */ /* 0x000fe200078eb811 */
[----:B------:R-:W-:Y:S01]  /*14d0*/  @!P5 FFMA R2, -R11, R0, -R11 ;  /* 0x000000000b02d223 */ /* 0x000fe2000000090b */
[----:B------:R-:W-:Y:S01]  /*14e0*/  FMUL R0, R13, R13 ;  /* 0x0000000d0d007220 */ /* 0x000fe20000400000 */
[----:B------:R-:W-:Y:S02]  /*14f0*/  FADD R7, -R7, 1 ;  /* 0x3f80000007077421 */ /* 0x000fe40000000100 */
[----:B------:R-:W-:Y:S01]  /*1500*/  FMUL R2, R2, R2 ;  /* 0x0000000202027220 */ /* 0x000fe20000400000 */
[----:B------:R-:W-:-:S03]  /*1510*/  FADD R0, -R0, 1 ;  /* 0x3f80000000007421 */ /* 0x000fc60000000100 */
[----:B------:R-:W-:Y:S01]  /*1520*/  FADD R2, -R2, 1 ;  /* 0x3f80000002027421 */ /* 0x000fe20000000100 */
[----:B------:R-:W-:Y:S06]  /*1530*/  BRA `(.L_x_9) ;  /* 0x0000000400107947 */ /* 0x000fec0003800000 */
.L_x_10:
[----:B------:R-:W-:-:S04]  /*1540*/  MOV R11, 0xfffffffa ;  /* 0xfffffffa000b7802 */ /* 0x000fc80000000f00 */
[----:B------:R-:W-:-:S04]  /*1550*/  VIADDMNMX.U32 R0, R0, R11, 0x2, PT ;  /* 0x0000000200007446 */ /* 0x000fc8000380000b */
[----:B------:R-:W-:-:S04]  /*1560*/  SHF.L.U32 R0, R0, 0x2, RZ ;  /* 0x0000000200007819 */ /* 0x000fc800000006ff */
[----:B------:R-:W0:Y:S02]  /*1570*/  LDC R10, c[0x2][R0+0x1c] ;  /* 0x00800700000a7b82 */ /* 0x000e240000000800 */
[----:B0-----:R-:W-:-:S04]  /*1580*/  SHF.R.S32.HI R11, RZ, 0x1f, R10 ;  /* 0x0000001fff0b7819 */ /* 0x001fc8000001140a */
.L_x_40:
[----:B------:R-:W-:Y:S05]  /*1590*/  BRX R10 -0x15a0                                                         (*"BRANCH_TARGETS .L_x_41,.L_x_42,.L_x_35"*) ;  /* 0xffffffe80a987949 */ /* 0x000fea000383ffff */
.L_x_42:
[----:B------:R-:W-:Y:S01]  /*15a0*/  FADD R10, R8, R5 ;  /* 0x00000005080a7221 */ /* 0x000fe20000000000 */
[----:B------:R-:W-:Y:S01]  /*15b0*/  FADD R11, R9, R6 ;  /* 0x00000006090b7221 */ /* 0x000fe20000000000 */
[----:B------:R-:W-:Y:S01]  /*15c0*/  FMUL R0, |R7|, 2.8853900432586669922 ;  /* 0x4038aa3b07007820 */ /* 0x000fe20000400200 */
[----:B------:R-:W-:Y:S02]  /*15d0*/  HFMA2 R17, -RZ, RZ, 1.125, -9232 ;  /* 0x3c80f082ff117431 */ /* 0x000fe400000001ff */
[----:B------:R-:W-:Y:S01]  /*15e0*/  FMUL R12, |R10|, 2.8853900432586669922 ;  /* 0x4038aa3b0a0c7820 */ /* 0x000fe20000400200 */
[----:B------:R-:W-:Y:S01]  /*15f0*/  FMUL R13, |R11|, 2.8853900432586669922 ;  /* 0x4038aa3b0b0d7820 */ /* 0x000fe20000400200 */
[C---:B---3--:R-:W-:Y:S01]  /*1600*/  FMUL R15, R7.reuse, R7 ;  /* 0x00000007070f7220 */ /* 0x048fe20000400000 */
[C---:B------:R-:W-:Y:S01]  /*1610*/  FSETP.GE.AND P1, PT, |R7|.reuse, 0.60000002384185791016, PT ;  /* 0x3f19999a0700780b */ /* 0x040fe20003f26200 */
[----:B------:R-:W0:Y:S01]  /*1620*/  MUFU.EX2 R0, R0 ;  /* 0x0000000000007308 */ /* 0x000e220000000800 */
[----:B------:R-:W-:-:S02]  /*1630*/  FSETP.GE.AND P0, PT, |R7|, 9.010913848876953125, PT ;  /* 0x41102cb40700780b */ /* 0x000fc40003f06200 */
[C---:B------:R-:W-:Y:S02]  /*1640*/  FSETP.GE.AND P3, PT, |R10|.reuse, 0.60000002384185791016, PT ;  /* 0x3f19999a0a00780b */ /* 0x040fe40003f66200 */
[C---:B------:R-:W-:Y:S02]  /*1650*/  FSETP.GE.AND P5, PT, |R11|.reuse, 0.60000002384185791016, PT ;  /* 0x3f19999a0b00780b */ /* 0x040fe40003fa6200 */
[----:B------:R-:W-:Y:S01]  /*1660*/  FSETP.GE.AND P2, PT, |R10|, 9.010913848876953125, PT ;  /* 0x41102cb40a00780b */ /* 0x000fe20003f46200 */
[----:B------:R-:W1:Y:S01]  /*1670*/  MUFU.EX2 R12, R12 ;  /* 0x0000000c000c7308 */ /* 0x000e620000000800 */
[----:B------:R-:W-:-:S07]  /*1680*/  FSETP.GE.AND P4, PT, |R11|, 9.010913848876953125, PT ;  /* 0x41102cb40b00780b */ /* 0x000fce0003f86200 */
[----:B------:R-:W2:Y:S01]  /*1690*/  MUFU.EX2 R13, R13 ;  /* 0x0000000d000d7308 */ /* 0x000ea20000000800 */
[----:B0-----:R-:W-:Y:S01]  /*16a0*/  FADD R2, R0, 1 ;  /* 0x3f80000000027421 */ /* 0x001fe20000000000 */
[----:B------:R-:W-:-:S04]  /*16b0*/  FFMA R0, R15, R17, -0.052303962409496307373 ;  /* 0xbd563cae0f007423 */ /* 0x000fc80000000011 */
[C---:B------:R-:W-:Y:S02]  /*16c0*/  FFMA R0, R15.reuse, R0, 0.1331529766321182251 ;  /* 0x3e0859410f007423 */ /* 0x040fe40000000000 */
[----:B------:R-:W0:Y:S01]  /*16d0*/  MUFU.RCP R2, R2 ;  /* 0x0000000200027308 */ /* 0x000e220000001000 */
[----:B-1----:R-:W-:Y:S01]  /*16e0*/  FADD R16, R12, 1 ;  /* 0x3f8000000c107421 */ /* 0x002fe20000000000 */
[----:B------:R-:W-:-:S04]  /*16f0*/  FFMA R0, R15, R0, -0.33332768082618713379 ;  /* 0xbeaaa9ed0f007423 */ /* 0x000fc80000000000 */
[----:B------:R-:W-:Y:S01]  /*1700*/  FFMA R12, R15, R0, RZ ;  /* 0x000000000f0c7223 */ /* 0x000fe200000000ff */
[----:B------:R-:W-:Y:S01]  /*1710*/  FMUL R0, R10, R10 ;  /* 0x0000000a0a007220 */ /* 0x000fe20000400000 */
[----:B------:R-:W1:Y:S01]  /*1720*/  MUFU.RCP R16, R16 ;  /* 0x0000001000107308 */ /* 0x000e620000001000 */
[----:B--2---:R-:W-:Y:S01]  /*1730*/  FADD R18, R13, 1 ;  /* 0x3f8000000d127421 */ /* 0x004fe20000000000 */
[----:B------:R-:W-:-:S06]  /*1740*/  MOV R13, 0x3f800000 ;  /* 0x3f800000000d7802 */ /* 0x000fcc0000000f00 */
[----:B------:R-:W2:Y:S01]  /*1750*/  MUFU.RCP R18, R18 ;  /* 0x0000001200127308 */ /* 0x000ea20000001000 */
[----:B0-----:R-:W-:Y:S01]  /*1760*/  FFMA R14, R2, -2, R13 ;  /* 0xc0000000020e7823 */ /* 0x001fe2000000000d */
[----:B------:R-:W-:-:S04]  /*1770*/  FMUL R2, R11, R11 ;  /* 0x0000000b0b027220 */ /* 0x000fc80000400000 */
[----:B------:R-:W-:Y:S01]  /*1780*/  FSEL R14, R14, 1, !P0 ;  /* 0x3f8000000e0e7808 */ /* 0x000fe20004000000 */
[----:B-1----:R-:W-:-:S03]  /*1790*/  FFMA R16, R16, -2, R13 ;  /* 0xc000000010107823 */ /* 0x002fc6000000000d */
[--C-:B------:R-:W-:Y:S01]  /*17a0*/  LOP3.LUT R14, R14, 0x80000000, R7.reuse, 0xb8, !PT ;  /* 0x800000000e0e7812 */ /* 0x100fe200078eb807 */
[----:B------:R-:W-:-:S05]  /*17b0*/  @!P1 FFMA R14, R7, R12, R7 ;  /* 0x0000000c070e9223 */ /* 0x000fca0000000007 */
[----:B------:R-:W-:Y:S01]  /*17c0*/  MOV R7, R14 ;  /* 0x0000000e00077202 */ /* 0x000fe20000000f00 */
[----:B--2---:R-:W-:Y:S01]  /*17d0*/  FFMA R19, R18, -2, R13 ;  /* 0xc000000012137823 */ /* 0x004fe2000000000d */
[-C--:B------:R-:W-:Y:S01]  /*17e0*/  FFMA R13, R0, R17.reuse, -0.052303962409496307373 ;  /* 0xbd563cae000d7423 */ /* 0x080fe20000000011 */
[----:B------:R-:W-:Y:S01]  /*17f0*/  FFMA R17, R2, R17, -0.052303962409496307373 ;  /* 0xbd563cae02117423 */ /* 0x000fe20000000011 */
[----:B------:R-:W-:Y:S02]  /*1800*/  FADD R18, -R11, -RZ ;  /* 0x800000ff0b127221 */ /* 0x000fe40000000100 */
[----:B------:R-:W-:Y:S01]  /*1810*/  FFMA R13, R0, R13, 0.1331529766321182251 ;  /* 0x3e085941000d7423 */ /* 0x000fe2000000000d */
[----:B------:R-:W-:Y:S01]  /*1820*/  FFMA R17, R2, R17, 0.1331529766321182251 ;  /* 0x3e08594102117423 */ /* 0x000fe20000000011 */
[----:B------:R-:W-:Y:S02]  /*1830*/  FSEL R19, R19, 1, !P4 ;  /* 0x3f80000013137808 */ /* 0x000fe40006000000 */
[----:B------:R-:W-:Y:S01]  /*1840*/  FFMA R15, R0, R13, -0.33332768082618713379 ;  /* 0xbeaaa9ed000f7423 */ /* 0x000fe2000000000d */
[----:B------:R-:W-:Y:S01]  /*1850*/  FFMA R17, R2, R17, -0.33332768082618713379 ;  /* 0xbeaaa9ed02117423 */ /* 0x000fe20000000011 */
[----:B------:R-:W-:-:S02]  /*1860*/  FSEL R13, R16, 1, !P2 ;  /* 0x3f800000100d7808 */ /* 0x000fc40005000000 */
[----:B------:R-:W-:Y:S01]  /*1870*/  FFMA R15, R0, R15, RZ ;  /* 0x0000000f000f7223 */ /* 0x000fe200000000ff */
[----:B------:R-:W-:Y:S01]  /*1880*/  FFMA R16, R2, R17, RZ ;  /* 0x0000001102107223 */ /* 0x000fe200000000ff */
[----:B------:R-:W-:Y:S02]  /*1890*/  LOP3.LUT R0, R13, 0x80000000, R10, 0xb8, !PT ;  /* 0x800000000d007812 */ /* 0x000fe400078eb80a */
[----:B------:R-:W-:Y:S01]  /*18a0*/  LOP3.LUT R2, R19, 0x80000000, R18, 0xb8, !PT ;  /* 0x8000000013027812 */ /* 0x000fe200078eb812 */
[----:B------:R-:W-:Y:S01]  /*18b0*/  @!P3 FFMA R0, R10, R15, R10 ;  /* 0x0000000f0a00b223 */ /* 0x000fe2000000000a */
[----:B------:R-:W-:Y:S01]  /*18c0*/  @!P5 FFMA R2, -R11, R16, -R11 ;  /* 0x000000100b02d223 */ /* 0x000fe2000000090b */
[----:B------:R-:W-:Y:S06]  /*18d0*/  BRA `(.L_x_9) ;  /* 0x0000000000287947 */ /* 0x000fec0003800000 */
.L_x_41:
[----:B------:R-:W-:Y:S02]  /*18e0*/  HFMA2 R2, -RZ, RZ, 1.75, 0 ;  /* 0x3f000000ff027431 */ /* 0x000fe400000001ff */
[----:B------:R-:W-:Y:S01]  /*18f0*/  FADD R11, R8, R5 ;  /* 0x00000005080b7221 */ /* 0x000fe20000000000 */
[----:B------:R-:W-:Y:S02]  /*1900*/  FADD R13, R9, R6 ;  /* 0x00000006090d7221 */ /* 0x000fe40000000000 */
[--C-:B------:R-:W-:Y:S01]  /*1910*/  FFMA.SAT R7, R7, 0.20000000298023223877, R2.reuse ;  /* 0x3e4ccccd07077823 */ /* 0x100fe20000002002 */
[--C-:B------:R-:W-:Y:S01]  /*1920*/  FFMA.SAT R0, R11, 0.20000000298023223877, R2.reuse ;  /* 0x3e4ccccd0b007823 */ /* 0x100fe20000002002 */
[----:B------:R-:W-:Y:S01]  /*1930*/  FFMA.SAT R2, R13, -0.20000000298023223877, R2 ;  /* 0xbe4ccccd0d027823 */ /* 0x000fe20000002002 */
[----:B------:R-:W-:Y:S06]  /*1940*/  BRA `(.L_x_9) ;  /* 0x00000000000c7947 */ /* 0x000fec0003800000 */
.L_x_35:
[----:B------:R-:W-:Y:S01]  /*1950*/  FADD R2, R9, R6 ;  /* 0x0000000609027221 */ /* 0x000fe20000000000 */
[----:B------:R-:W-:-:S03]  /*1960*/  FADD R0, R8, R5 ;  /* 0x0000000508007221 */ /* 0x000fc60000000000 */
[----:B------:R-:W-:-:S07]  /*1970*/  FADD R2, -R2, -RZ ;  /* 0x800000ff02027221 */ /* 0x000fce0000000100 */
.L_x_9:
[----:B------:R-:W-:Y:S02]  /*1980*/  FSETP.GT.AND P0, PT, R9, RZ, PT ;  /* 0x000000ff0900720b */ /* 0x000fe40003f04000 */
[----:B------:R-:W-:Y:S02]  /*1990*/  MOV R12, R9 ;  /* 0x00000009000c7202 */ /* 0x000fe40000000f00 */
[----:B------:R-:W-:-:S13]  /*19a0*/  FSETP.LEU.OR P0, PT, R8, RZ, !P0 ;  /* 0x000000ff0800720b */ /* 0x000fda000470b400 */
[----:B------:R-:W-:Y:S05]  /*19b0*/  @P0 BRA `(.L_x_7) ;  /* 0x0000000000140947 */ /* 0x000fea0003800000 */
[----:B-1----:R-:W-:Y:S02]  /*19c0*/  FSETP.NEU.AND P0, PT, R7, R0, PT ;  /* 0x000000000700720b */ /* 0x002fe40003f0d000 */
[----:B------:R-:W-:-:S11]  /*19d0*/  MOV R12, RZ ;  /* 0x000000ff000c7202 */ /* 0x000fd60000000f00 */
[----:B--2---:R-:W-:Y:S02]  /*19e0*/  @P0 FSETP.NEU.AND P1, PT, R7, R2, PT ;  /* 0x000000020700020b */ /* 0x004fe40003f2d000 */
[----:B------:R-:W-:Y:S02]  /*19f0*/  @P0 MOV R12, R9 ;  /* 0x00000009000c0202 */ /* 0x000fe40000000f00 */
[----:B------:R-:W-:-:S09]  /*1a00*/  @P0 FSEL R8, R8, RZ, P1 ;  /* 0x000000ff08080208 */ /* 0x000fd20000800000 */
.L_x_7:
[----:B------:R-:W2:Y:S01]  /*1a10*/  LDC.64 R10, c[0x0][0x380] ;  /* 0x0000e000ff0a7b82 */ /* 0x000ea20000000a00 */
[----:B------:R-:W-:Y:S01]  /*1a20*/  FSETP.NEU.AND P0, PT, R8, RZ, PT ;  /* 0x000000ff0800720b */ /* 0x000fe20003f0d000 */
[----:B------:R-:W0:Y:S01]  /*1a30*/  LDCU UR4, c[0x0][0x3a8] ;  /* 0x00007500ff0477ac */ /* 0x000e220008000800 */
[----:B------:R-:W-:Y:S02]  /*1a40*/  FSETP.NEU.AND P1, PT, R12, RZ, PT ;  /* 0x000000ff0c00720b */ /* 0x000fe40003f2d000 */
[----:B------:R-:W-:Y:S01]  /*1a50*/  MOV R13, 0x3f800000 ;  /* 0x3f800000000d7802 */ /* 0x000fe20000000f00 */
[----:B------:R-:W4:Y:S01]  /*1a60*/  LDCU UR6, c[0x0][0x3a8] ;  /* 0x00007500ff0677ac */ /* 0x000f220008000800 */
[----:B--2---:R-:W-:-:S05]  /*1a70*/  IMAD.WIDE.U32 R2, R3, 0x4, R10 ;  /* 0x0000000403027825 */ /* 0x004fca00078e000a */
[----:B-1----:R1:W2:Y:S01]  /*1a80*/  LDG.E.CONSTANT R0, desc[UR8][R2.64] ;  /* 0x0000000802007981 */ /* 0x0022a2000c1e9900 */
[----:B------:R-:W-:Y:S02]  /*1a90*/  FSEL R9, R8, 1, P0 ;  /* 0x3f80000008097808 */ /* 0x000fe40000000000 */
[----:B------:R-:W-:-:S05]  /*1aa0*/  FSEL R11, R12, 1, P1 ;  /* 0x3f8000000c0b7808 */ /* 0x000fca0000800000 */
[----:B------:R-:W-:-:S04]  /*1ab0*/  FADD R8, R9, R11 ;  /* 0x0000000b09087221 */ /* 0x000fc80000000000 */
[--C-:B------:R-:W-:Y:S01]  /*1ac0*/  FADD R7, R8, R5.reuse ;  /* 0x0000000508077221 */ /* 0x100fe20000000000 */
[----:B------:R-:W-:-:S03]  /*1ad0*/  FADD R5, R9, R5 ;  /* 0x0000000509057221 */ /* 0x000fc60000000000 */
[--C-:B------:R-:W-:Y:S01]  /*1ae0*/  FADD R7, R7, R6.reuse ;  /* 0x0000000607077221 */ /* 0x100fe20000000000 */
[----:B------:R-:W-:Y:S01]  /*1af0*/  FADD R6, R11, R6 ;  /* 0x000000060b067221 */ /* 0x000fe20000000000 */
[C---:B------:R-:W-:Y:S01]  /*1b00*/  FMUL R8, R5.reuse, 16777216 ;  /* 0x4b80000005087820 */ /* 0x040fe20000400000 */
[----:B------:R-:W-:Y:S02]  /*1b10*/  FSETP.GEU.AND P1, PT, |R5|, 1.175494350822287508e-38, PT ;  /* 0x008000000500780b */ /* 0x000fe40003f2e200 */
[----:B------:R-:W-:Y:S01]  /*1b20*/  FSETP.GEU.AND P0, PT, |R7|, 1.175494350822287508e-38, PT ;  /* 0x008000000700780b */ /* 0x000fe20003f0e200 */
[C---:B-1----:R-:W-:Y:S01]  /*1b30*/  FMUL R3, R6.reuse, 16777216 ;  /* 0x4b80000006037820 */ /* 0x042fe20000400000 */
[----:B------:R-:W-:Y:S02]  /*1b40*/  FSETP.GEU.AND P2, PT, |R6|, 1.175494350822287508e-38, PT ;  /* 0x008000000600780b */ /* 0x000fe40003f4e200 */
[----:B------:R-:W-:Y:S02]  /*1b50*/  FSEL R8, R8, R5, !P1 ;  /* 0x0000000508087208 */ /* 0x000fe40004800000 */
[----:B------:R-:W-:-:S02]  /*1b60*/  FSEL R10, R3, R6, !P2 ;  /* 0x00000006030a7208 */ /* 0x000fc40005000000 */
[C---:B------:R-:W-:Y:S02]  /*1b70*/  FSEL R2, R13.reuse, 16777216, P0 ;  /* 0x4b8000000d027808 */ /* 0x040fe40000000000 */
[----:B------:R-:W1:Y:S01]  /*1b80*/  MUFU.RCP R8, R8 ;  /* 0x0000000800087308 */ /* 0x000e620000001000 */
[----:B------:R-:W-:Y:S02]  /*1b90*/  FSEL R3, R13, 16777216, P1 ;  /* 0x4b8000000d037808 */ /* 0x000fe40000800000 */
[----:B------:R-:W-:Y:S01]  /*1ba0*/  @!P0 FMUL R7, R7, 16777216 ;  /* 0x4b80000007078820 */ /* 0x000fe20000400000 */
[----:B------:R-:W-:Y:S02]  /*1bb0*/  FSEL R13, R13, 16777216, P2 ;  /* 0x4b8000000d0d7808 */ /* 0x000fe40001000000 */
[----:B0-----:R-:W-:Y:S02]  /*1bc0*/  ISETP.GE.AND P2, PT, R4, UR4, PT ;  /* 0x0000000404007c0c */ /* 0x001fe4000bf46270 */
[----:B------:R-:W0:Y:S01]  /*1bd0*/  MUFU.RCP R10, R10 ;  /* 0x0000000a000a7308 */ /* 0x000e220000001000 */
[----:B------:R-:W-:-:S02]  /*1be0*/  FSETP.GT.AND P0, PT, R9, RZ, PT ;  /* 0x000000ff0900720b */ /* 0x000fc40003f04000 */
[----:B------:R-:W-:-:S05]  /*1bf0*/  FSETP.GT.AND P1, PT, R11, RZ, PT ;  /* 0x000000ff0b00720b */ /* 0x000fca0003f24000 */
[----:B------:R-:W5:Y:S01]  /*1c00*/  MUFU.RCP R7, R7 ;  /* 0x0000000700077308 */ /* 0x000f620000001000 */
[----:B-1----:R-:W-:-:S04]  /*1c10*/  FMUL R8, R8, R3 ;  /* 0x0000000308087220 */ /* 0x002fc80000400000 */
[----:B------:R-:W-:Y:S01]  /*1c20*/  FMUL R8, R9, R8 ;  /* 0x0000000809087220 */ /* 0x000fe20000400000 */
[----:B0-----:R-:W-:-:S04]  /*1c30*/  FMUL R12, R10, R13 ;  /* 0x0000000d0a0c7220 */ /* 0x001fc80000400000 */
[----:B------:R-:W-:Y:S01]  /*1c40*/  FMUL R3, R11, R12 ;  /* 0x0000000c0b037220 */ /* 0x000fe20000400000 */
[----:B-----5:R-:W-:-:S04]  /*1c50*/  FMUL R2, R7, R2 ;  /* 0x0000000207027220 */ /* 0x020fc80000400000 */
[-C--:B------:R-:W-:Y:S01]  /*1c60*/  FMUL R5, R5, R2.reuse ;  /* 0x0000000205057220 */ /* 0x080fe20000400000 */
[----:B------:R-:W-:Y:S02]  /*1c70*/  FMUL R2, R6, R2 ;  /* 0x0000000206027220 */ /* 0x000fe40000400000 */
[----:B------:R-:W0:Y:S01]  /*1c80*/  LDC.64 R6, c[0x0][0x3a0] ;  /* 0x0000e800ff067b82 */ /* 0x000e220000000a00 */
[----:B------:R-:W-:Y:S01]  /*1c90*/  FMUL R5, R5, R8 ;  /* 0x0000000805057220 */ /* 0x000fe20000400000 */
[----:B------:R-:W-:-:S04]  /*1ca0*/  FMUL R2, R2, R3 ;  /* 0x0000000302027220 */ /* 0x000fc80000400000 */
[----:B------:R-:W-:Y:S02]  /*1cb0*/  FSEL R5, R5, RZ, P0 ;  /* 0x000000ff05057208 */ /* 0x000fe40000000000 */
[----:B------:R-:W-:-:S03]  /*1cc0*/  FSEL R3, R2, RZ, P1 ;  /* 0x000000ff02037208 */ /* 0x000fc60000800000 */
[-C--:B--2---:R-:W-:Y:S02]  /*1cd0*/  FMUL R2, R5, R0.reuse ;  /* 0x0000000005027220 */ /* 0x084fe40000400000 */
[----:B------:R-:W-:Y:S01]  /*1ce0*/  FMUL R5, R3, R0 ;  /* 0x0000000003057220 */ /* 0x000fe20000400000 */
[----:B0---4-:R-:W-:Y:S06]  /*1cf0*/  @P2 EXIT ;  /* 0x000000000000294d */ /* 0x011fec0003800000 */
.L_x_18:
[----:B------:R-:W-:Y:S01]  /*1d00*/  LEA R0, R4, UR5, 0x2 ;  /* 0x0000000504007c11 */ /* 0x000fe2000f8e10ff */
[----:B------:R-:W-:Y:S05]  /*1d10*/  YIELD ;  /* 0x0000000000007946 */ /* 0x000fea0003800000 */
[----:B------:R-:W0:Y:S01]  /*1d20*/  LDS R0, [R0] ;  /* 0x0000000000007984 */ /* 0x000e220000000800 */
[----:B------:R-:W-:Y:S01]  /*1d30*/  BSSY.RECONVERGENT B0, `(.L_x_11) ;  /* 0x0000025000007945 */ /* 0x000fe20003800200 */
[----:B0-----:R-:W-:-:S13]  /*1d40*/  FSETP.GT.AND P0, PT, R0, RZ, PT ;  /* 0x000000ff0000720b */ /* 0x001fda0003f04000 */
[----:B------:R-:W-:Y:S05]  /*1d50*/  @!P0 BRA `(.L_x_12) ;  /* 0x0000000000408947 */ /* 0x000fea0003800000 */
[----:B------:R-:W0:Y:S01]  /*1d60*/  MUFU.RCP R8, R9 ;  /* 0x0000000900087308 */ /* 0x000e220000001000 */
[----:B------:R-:W-:Y:S07]  /*1d70*/  BSSY.RECONVERGENT B1, `(.L_x_13) ;  /* 0x000000c000017945 */ /* 0x000fee0003800200 */
[----:B------:R-:W1:Y:S01]  /*1d80*/  FCHK P0, R0, R9 ;  /* 0x0000000900007302 */ /* 0x000e620000000000 */
[----:B0-----:R-:W-:-:S04]  /*1d90*/  FFMA R3, -R9, R8, 1 ;  /* 0x3f80000009037423 */ /* 0x001fc80000000108 */
[----:B------:R-:W-:-:S04]  /*1da0*/  FFMA R3, R8, R3, R8 ;  /* 0x0000000308037223 */ /* 0x000fc80000000008 */
[----:B------:R-:W-:-:S04]  /*1db0*/  FFMA R8, R0, R3, RZ ;  /* 0x0000000300087223 */ /* 0x000fc800000000ff */
[----:B------:R-:W-:-:S04]  /*1dc0*/  FFMA R10, -R9, R8, R0 ;  /* 0x00000008090a7223 */ /* 0x000fc80000000100 */
[----:B------:R-:W-:Y:S01]  /*1dd0*/  FFMA R3, R3, R10, R8 ;  /* 0x0000000a03037223 */ /* 0x000fe20000000008 */
[----:B-1----:R-:W-:Y:S06]  /*1de0*/  @!P0 BRA `(.L_x_14) ;  /* 0x0000000000108947 */ /* 0x002fec0003800000 */
[----:B------:R-:W-:Y:S02]  /*1df0*/  MOV R3, R9 ;  /* 0x0000000900037202 */ /* 0x000fe40000000f00 */
[----:B------:R-:W-:-:S07]  /*1e00*/  MOV R8, 0x1e20 ;  /* 0x00001e2000087802 */ /* 0x000fce0000000f00 */
[----:B---3--:R-:W-:Y:S05]  /*1e10*/  CALL.REL.NOINC `($__internal_0_$__cuda_sm3x_div_rn_noftz_f32_slowpath) ;  /* 0x0000000000747944 */ /* 0x008fea0003c00000 */
[----:B------:R-:W-:-:S07]  /*1e20*/  MOV R3, R0 ;  /* 0x0000000000037202 */ /* 0x000fce0000000f00 */
.L_x_14:
[----:B------:R-:W-:Y:S05]  /*1e30*/  BSYNC.RECONVERGENT B1 ;  /* 0x0000000000017941 */ /* 0x000fea0003800200 */
.L_x_13:
[----:B------:R-:W-:Y:S01]  /*1e40*/  FMUL R3, R2, R3 ;  /* 0x0000000302037220 */ /* 0x000fe20000400000 */
[----:B------:R-:W-:Y:S06]  /*1e50*/  BRA `(.L_x_15) ;  /* 0x0000000000487947 */ /* 0x000fec0003800000 */
.L_x_12:
[----:B------:R-:W-:Y:S01]  /*1e60*/  FSETP.GEU.AND P0, PT, R0, RZ, PT ;  /* 0x000000ff0000720b */ /* 0x000fe20003f0e000 */
[----:B------:R-:W-:-:S12]  /*1e70*/  HFMA2 R3, -RZ, RZ, 0, 0 ;  /* 0x00000000ff037431 */ /* 0x000fd800000001ff */
[----:B------:R-:W-:Y:S05]  /*1e80*/  @P0 BRA `(.L_x_15) ;  /* 0x00000000003c0947 */ /* 0x000fea0003800000 */
        /* <DEDUP_REMOVED lines=13> */
.L_x_17:
[----:B------:R-:W-:Y:S05]  /*1f60*/  BSYNC.RECONVERGENT B1 ;  /* 0x0000000000017941 */ /* 0x000fea0003800200 */
.L_x_16:
[----:B------:R-:W-:-:S07]  /*1f70*/  FMUL R3, R5, -R8 ;  /* 0x8000000805037220 */ /* 0x000fce0000400000 */
.L_x_15:
[----:B------:R-:W-:Y:S05]  /*1f80*/  BSYNC.RECONVERGENT B0 ;  /* 0x0000000000007941 */ /* 0x000fea0003800200 */
.L_x_11:
[C---:B------:R-:W-:Y:S01]  /*1f90*/  IMAD.WIDE R12, R4.reuse, 0x4, R6 ;  /* 0x00000004040c7825 */ /* 0x040fe200078e0206 */
[----:B------:R-:W-:-:S04]  /*1fa0*/  IADD3 R4, PT, PT, R4, UR7, RZ ;  /* 0x0000000704047c10 */ /* 0x000fc8000fffe0ff */
[----:B------:R-:W-:Y:S01]  /*1fb0*/  ISETP.GE.AND P0, PT, R4, UR6, PT ;  /* 0x0000000604007c0c */ /* 0x000fe2000bf06270 */
[----:B------:R0:W-:-:S12]  /*1fc0*/  REDG.E.ADD.F32.FTZ.RN.STRONG.GPU desc[UR8][R12.64], R3 ;  /* 0x000000030c0079a6 */ /* 0x0001d8000c12f308 */
[----:B0-----:R-:W-:Y:S05]  /*1fd0*/  @!P0 BRA `(.L_x_18) ;  /* 0xfffffffc00488947 */ /* 0x001fea000383ffff */
[----:B------:R-:W-:Y:S05]  /*1fe0*/  EXIT ;  /* 0x000000000000794d */ /* 0x000fea0003800000 */
        .weak           $__internal_0_$__cuda_sm3x_div_rn_noftz_f32_slowpath
        .type           $__internal_0_$__cuda_sm3x_div_rn_noftz_f32_slowpath,@function
        .size           $__internal_0_$__cuda_sm3x_div_rn_noftz_f32_slowpath,(.L_x_44 - $__internal_0_$__cuda_sm3x_div_rn_noftz_f32_slowpath)
$__internal_0_$__cuda_sm3x_div_rn_noftz_f32_slowpath:
[----:B------:R-:W-:Y:S01]  /*1ff0*/  SHF.R.U32.HI R12, RZ, 0x17, R3 ;  /* 0x00000017ff0c7819 */ /* 0x000fe20000011603 */
[----:B------:R-:W-:Y:S01]  /*2000*/  BSSY.RECONVERGENT B2, `(.L_x_19) ;  /* 0x0000062000027945 */ /* 0x000fe20003800200 */
[----:B------:R-:W-:Y:S02]  /*2010*/  SHF.R.U32.HI R10, RZ, 0x17, R0 ;  /* 0x00000017ff0a7819 */ /* 0x000fe40000011600 */
[----:B------:R-:W-:Y:S02]  /*2020*/  LOP3.LUT R12, R12, 0xff, RZ, 0xc0, !PT ;  /* 0x000000ff0c0c7812 */ /* 0x000fe400078ec0ff */
[----:B------:R-:W-:Y:S02]  /*2030*/  LOP3.LUT R16, R10, 0xff, RZ, 0xc0, !PT ;  /* 0x000000ff0a107812 */ /* 0x000fe400078ec0ff */
[----:B------:R-:W-:Y:S02]  /*2040*/  IADD3 R14, PT, PT, R12, -0x1, RZ ;  /* 0xffffffff0c0e7810 */ /* 0x000fe40007ffe0ff */
[----:B------:R-:W-:-:S02]  /*2050*/  IADD3 R13, PT, PT, R16, -0x1, RZ ;  /* 0xffffffff100d7810 */ /* 0x000fc40007ffe0ff */
[----:B------:R-:W-:-:S04]  /*2060*/  ISETP.GT.U32.AND P0, PT, R14, 0xfd, PT ;  /* 0x000000fd0e00780c */ /* 0x000fc80003f04070 */
[----:B------:R-:W-:-:S13]  /*2070*/  ISETP.GT.U32.OR P0, PT, R13, 0xfd, P0 ;  /* 0x000000fd0d00780c */ /* 0x000fda0000704470 */
[----:B------:R-:W-:Y:S01]  /*2080*/  @!P0 MOV R10, RZ ;  /* 0x000000ff000a8202 */ /* 0x000fe20000000f00 */
[----:B------:R-:W-:Y:S06]  /*2090*/  @!P0 BRA `(.L_x_20) ;  /* 0x00000000005c8947 */ /* 0x000fec0003800000 */
[----:B------:R-:W-:Y:S02]  /*20a0*/  FSETP.GTU.FTZ.AND P0, PT, |R0|, +INF , PT ;  /* 0x7f8000000000780b */ /* 0x000fe40003f1c200 */
[----:B------:R-:W-:-:S04]  /*20b0*/  FSETP.GTU.FTZ.AND P1, PT, |R3|, +INF , PT ;  /* 0x7f8000000300780b */ /* 0x000fc80003f3c200 */
[----:B------:R-:W-:-:S13]  /*20c0*/  PLOP3.LUT P0, PT, P0, P1, PT, 0xf8, 0x8f ;  /* 0x00000000008f781c */ /* 0x000fda0000703f70 */
[----:B------:R-:W-:Y:S05]  /*20d0*/  @P0 BRA `(.L_x_21) ;  /* 0x00000004004c0947 */ /* 0x000fea0003800000 */
[----:B------:R-:W-:-:S13]  /*20e0*/  LOP3.LUT P0, RZ, R3, 0x7fffffff, R0, 0xc8, !PT ;  /* 0x7fffffff03ff7812 */ /* 0x000fda000780c800 */
[----:B------:R-:W-:Y:S05]  /*20f0*/  @!P0 BRA `(.L_x_22) ;  /* 0x00000004003c8947 */ /* 0x000fea0003800000 */
[C---:B------:R-:W-:Y:S02]  /*2100*/  FSETP.NEU.FTZ.AND P0, PT, |R0|.reuse, +INF , PT ;  /* 0x7f8000000000780b */ /* 0x040fe40003f1d200 */
[----:B------:R-:W-:Y:S02]  /*2110*/  FSETP.NEU.FTZ.AND P2, PT, |R3|, +INF , PT ;  /* 0x7f8000000300780b */ /* 0x000fe40003f5d200 */
[----:B------:R-:W-:-:S11]  /*2120*/  FSETP.NEU.FTZ.AND P1, PT, |R0|, +INF , PT ;  /* 0x7f8000000000780b */ /* 0x000fd60003f3d200 */
[----:B------:R-:W-:Y:S05]  /*2130*/  @!P2 BRA !P0, `(.L_x_22) ;  /* 0x00000004002ca947 */ /* 0x000fea0004000000 */
[----:B------:R-:W-:-:S04]  /*2140*/  LOP3.LUT P0, RZ, R0, 0x7fffffff, RZ, 0xc0, !PT ;  /* 0x7fffffff00ff7812 */ /* 0x000fc8000780c0ff */
[----:B------:R-:W-:-:S13]  /*2150*/  PLOP3.LUT P0, PT, P2, P0, PT, 0x2f, 0xf2 ;  /* 0x0000000000f2781c */ /* 0x000fda0001700577 */
[----:B------:R-:W-:Y:S05]  /*2160*/  @P0 BRA `(.L_x_23) ;  /* 0x0000000400180947 */ /* 0x000fea0003800000 */
[----:B------:R-:W-:-:S04]  /*2170*/  LOP3.LUT P0, RZ, R3, 0x7fffffff, RZ, 0xc0, !PT ;  /* 0x7fffffff03ff7812 */ /* 0x000fc8000780c0ff */
[----:B------:R-:W-:-:S13]  /*2180*/  PLOP3.LUT P0, PT, P1, P0, PT, 0x2f, 0xf2 ;  /* 0x0000000000f2781c */ /* 0x000fda0000f00577 */
[----:B------:R-:W-:Y:S05]  /*2190*/  @P0 BRA `(.L_x_24) ;  /* 0x0000000400000947 */ /* 0x000fea0003800000 */
[----:B------:R-:W-:Y:S02]  /*21a0*/  ISETP.GE.AND P0, PT, R13, RZ, PT ;  /* 0x000000ff0d00720c */ /* 0x000fe40003f06270 */
[----:B------:R-:W-:-:S11]  /*21b0*/  ISETP.GE.AND P1, PT, R14, RZ, PT ;  /* 0x000000ff0e00720c */ /* 0x000fd60003f26270 */
[----:B------:R-:W-:Y:S01]  /*21c0*/  @P0 MOV R10, RZ ;  /* 0x000000ff000a0202 */ /* 0x000fe20000000f00 */
[----:B------:R-:W-:Y:S01]  /*21d0*/  @!P0 FFMA R0, R0, 1.84467440737095516160e+19, RZ ;  /* 0x5f80000000008823 */ /* 0x000fe200000000ff */
[----:B------:R-:W-:Y:S01]  /*21e0*/  @!P0 MOV R10, 0xffffffc0 ;  /* 0xffffffc0000a8802 */ /* 0x000fe20000000f00 */
[----:B------:R-:W-:-:S03]  /*21f0*/  @!P1 FFMA R3, R3, 1.84467440737095516160e+19, RZ ;  /* 0x5f80000003039823 */ /* 0x000fc600000000ff */
[----:B------:R-:W-:-:S07]  /*2200*/  @!P1 IADD3 R10, PT, PT, R10, 0x40, RZ ;  /* 0x000000400a0a9810 */ /* 0x000fce0007ffe0ff */
.L_x_20:
[----:B------:R-:W-:Y:S01]  /*2210*/  LEA R14, R12, 0xc0800000, 0x17 ;  /* 0xc08000000c0e7811 */ /* 0x000fe200078eb8ff */
[----:B------:R-:W-:Y:S03]  /*2220*/  BSSY.RECONVERGENT B3, `(.L_x_25) ;  /* 0x0000036000037945 */ /* 0x000fe60003800200 */
[----:B------:R-:W-:Y:S02]  /*2230*/  IADD3 R14, PT, PT, -R14, R3, RZ ;  /* 0x000000030e0e7210 */ /* 0x000fe40007ffe1ff */
[----:B------:R-:W-:Y:S02]  /*2240*/  IADD3 R3, PT, PT, R16, -0x7f, RZ ;  /* 0xffffff8110037810 */ /* 0x000fe40007ffe0ff */
[----:B------:R-:W0:Y:S01]  /*2250*/  MUFU.RCP R13, R14 ;  /* 0x0000000e000d7308 */ /* 0x000e220000001000 */
[----:B------:R-:W-:Y:S02]  /*2260*/  FADD.FTZ R15, -R14, -RZ ;  /* 0x800000ff0e0f7221 */ /* 0x000fe40000010100 */
[----:B------:R-:W-:-:S02]  /*2270*/  IMAD R0, R3, -0x800000, R0 ;  /* 0xff80000003007824 */ /* 0x000fc400078e0200 */
[----:B0-----:R-:W-:-:S04]  /*2280*/  FFMA R16, R13, R15, 1 ;  /* 0x3f8000000d107423 */ /* 0x001fc8000000000f */
[----:B------:R-:W-:-:S04]  /*2290*/  FFMA R18, R13, R16, R13 ;  /* 0x000000100d127223 */ /* 0x000fc8000000000d */
[----:B------:R-:W-:-:S04]  /*22a0*/  FFMA R13, R0, R18, RZ ;  /* 0x00000012000d7223 */ /* 0x000fc800000000ff */
[----:B------:R-:W-:-:S04]  /*22b0*/  FFMA R16, R15, R13, R0 ;  /* 0x0000000d0f107223 */ /* 0x000fc80000000000 */
[----:B------:R-:W-:Y:S01]  /*22c0*/  FFMA R17, R18, R16, R13 ;  /* 0x0000001012117223 */ /* 0x000fe2000000000d */
[----:B------:R-:W-:-:S03]  /*22d0*/  IADD3 R13, PT, PT, R3, 0x7f, -R12 ;  /* 0x0000007f030d7810 */ /* 0x000fc60007ffe80c */
[----:B------:R-:W-:Y:S01]  /*22e0*/  FFMA R16, R15, R17, R0 ;  /* 0x000000110f107223 */ /* 0x000fe20000000000 */
[----:B------:R-:W-:-:S03]  /*22f0*/  IADD3 R13, PT, PT, R13, R10, RZ ;  /* 0x0000000a0d0d7210 */ /* 0x000fc60007ffe0ff */
[----:B------:R-:W-:-:S05]  /*2300*/  FFMA R0, R18, R16, R17 ;  /* 0x0000001012007223 */ /* 0x000fca0000000011 */
[----:B------:R-:W-:-:S04]  /*2310*/  SHF.R.U32.HI R3, RZ, 0x17, R0 ;  /* 0x00000017ff037819 */ /* 0x000fc80000011600 */
[----:B------:R-:W-:-:S04]  /*2320*/  LOP3.LUT R3, R3, 0xff, RZ, 0xc0, !PT ;  /* 0x000000ff03037812 */ /* 0x000fc800078ec0ff */
[----:B------:R-:W-:-:S04]  /*2330*/  IADD3 R14, PT, PT, R3, R13, RZ ;  /* 0x0000000d030e7210 */ /* 0x000fc80007ffe0ff */
[----:B------:R-:W-:-:S04]  /*2340*/  IADD3 R3, PT, PT, R14, -0x1, RZ ;  /* 0xffffffff0e037810 */ /* 0x000fc80007ffe0ff */
[----:B------:R-:W-:-:S13]  /*2350*/  ISETP.GE.U32.AND P0, PT, R3, 0xfe, PT ;  /* 0x000000fe0300780c */ /* 0x000fda0003f06070 */
[----:B------:R-:W-:Y:S05]  /*2360*/  @!P0 BRA `(.L_x_26) ;  /* 0x0000000000808947 */ /* 0x000fea0003800000 */
[----:B------:R-:W-:-:S13]  /*2370*/  ISETP.GT.AND P0, PT, R14, 0xfe, PT ;  /* 0x000000fe0e00780c */ /* 0x000fda0003f04270 */
[----:B------:R-:W-:Y:S05]  /*2380*/  @P0 BRA `(.L_x_27) ;  /* 0x00000000006c0947 */ /* 0x000fea0003800000 */
[----:B------:R-:W-:-:S13]  /*2390*/  ISETP.GE.AND P0, PT, R14, 0x1, PT ;  /* 0x000000010e00780c */ /* 0x000fda0003f06270 */
[----:B------:R-:W-:Y:S05]  /*23a0*/  @P0 BRA `(.L_x_28) ;  /* 0x0000000000740947 */ /* 0x000fea0003800000 */
[----:B------:R-:W-:Y:S02]  /*23b0*/  ISETP.GE.AND P0, PT, R14, -0x18, PT ;  /* 0xffffffe80e00780c */ /* 0x000fe40003f06270 */
[----:B------:R-:W-:-:S11]  /*23c0*/  LOP3.LUT R0, R0, 0x80000000, RZ, 0xc0, !PT ;  /* 0x8000000000007812 */ /* 0x000fd600078ec0ff */
[----:B------:R-:W-:Y:S05]  /*23d0*/  @!P0 BRA `(.L_x_28) ;  /* 0x0000000000688947 */ /* 0x000fea0003800000 */
[-CC-:B------:R-:W-:Y:S01]  /*23e0*/  FFMA.RZ R3, R18, R16.reuse, R17.reuse ;  /* 0x0000001012037223 */ /* 0x180fe2000000c011 */
[----:B------:R-:W-:Y:S01]  /*23f0*/  IADD3 R13, PT, PT, R14, 0x20, RZ ;  /* 0x000000200e0d7810 */ /* 0x000fe20007ffe0ff */
[-CC-:B------:R-:W-:Y:S01]  /*2400*/  FFMA.RM R10, R18, R16.reuse, R17.reuse ;  /* 0x00000010120a7223 */ /* 0x180fe20000004011 */
[----:B------:R-:W-:Y:S02]  /*2410*/  ISETP.NE.AND P2, PT, R14, RZ, PT ;  /* 0x000000ff0e00720c */ /* 0x000fe40003f45270 */
[----:B------:R-:W-:Y:S01]  /*2420*/  LOP3.LUT R12, R3, 0x7fffff, RZ, 0xc0, !PT ;  /* 0x007fffff030c7812 */ /* 0x000fe200078ec0ff */
[----:B------:R-:W-:Y:S01]  /*2430*/  FFMA.RP R3, R18, R16, R17 ;  /* 0x0000001012037223 */ /* 0x000fe20000008011 */
[----:B------:R-:W-:Y:S02]  /*2440*/  ISETP.NE.AND P1, PT, R14, RZ, PT ;  /* 0x000000ff0e00720c */ /* 0x000fe40003f25270 */
[----:B------:R-:W-:Y:S02]  /*2450*/  LOP3.LUT R12, R12, 0x800000, RZ, 0xfc, !PT ;  /* 0x008000000c0c7812 */ /* 0x000fe400078efcff */
[----:B------:R-:W-:-:S02]  /*2460*/  IADD3 R14, PT, PT, -R14, RZ, RZ ;  /* 0x000000ff0e0e7210 */ /* 0x000fc40007ffe1ff */
[----:B------:R-:W-:Y:S02]  /*2470*/  SHF.L.U32 R13, R12, R13, RZ ;  /* 0x0000000d0c0d7219 */ /* 0x000fe400000006ff */
[----:B------:R-:W-:Y:S02]  /*2480*/  FSETP.NEU.FTZ.AND P0, PT, R3, R10, PT ;  /* 0x0000000a0300720b */ /* 0x000fe40003f1d000 */
[----:B------:R-:W-:Y:S02]  /*2490*/  SEL R3, R14, RZ, P2 ;  /* 0x000000ff0e037207 */ /* 0x000fe40001000000 */
[----:B------:R-:W-:Y:S02]  /*24a0*/  ISETP.NE.AND P1, PT, R13, RZ, P1 ;  /* 0x000000ff0d00720c */ /* 0x000fe40000f25270 */
[----:B------:R-:W-:Y:S02]  /*24b0*/  SHF.R.U32.HI R3, RZ, R3, R12 ;  /* 0x00000003ff037219 */ /* 0x000fe4000001160c */
[----:B------:R-:W-:-:S02]  /*24c0*/  PLOP3.LUT P0, PT, P0, P1, PT, 0xf8, 0x8f ;  /* 0x00000000008f781c */ /* 0x000fc40000703f70 */
[----:B------:R-:W-:Y:S02]  /*24d0*/  SHF.R.U32.HI R13, RZ, 0x1, R3 ;  /* 0x00000001ff0d7819 */ /* 0x000fe40000011603 */
[----:B------:R-:W-:-:S04]  /*24e0*/  SEL R10, RZ, 0x1, !P0 ;  /* 0x00000001ff0a7807 */ /* 0x000fc80004000000 */
[----:B------:R-:W-:-:S04]  /*24f0*/  LOP3.LUT R10, R10, 0x1, R13, 0xf8, !PT ;  /* 0x000000010a0a7812 */ /* 0x000fc800078ef80d */
[----:B------:R-:W-:-:S04]  /*2500*/  LOP3.LUT R10, R10, R3, RZ, 0xc0, !PT ;  /* 0x000000030a0a7212 */ /* 0x000fc800078ec0ff */
[----:B------:R-:W-:-:S04]  /*2510*/  IADD3 R13, PT, PT, R13, R10, RZ ;  /* 0x0000000a0d0d7210 */ /* 0x000fc80007ffe0ff */
[----:B------:R-:W-:Y:S01]  /*2520*/  LOP3.LUT R0, R13, R0, RZ, 0xfc, !PT ;  /* 0x000000000d007212 */ /* 0x000fe200078efcff */
[----:B------:R-:W-:Y:S06]  /*2530*/  BRA `(.L_x_28) ;  /* 0x0000000000107947 */ /* 0x000fec0003800000 */
.L_x_27:
[----:B------:R-:W-:-:S04]  /*2540*/  LOP3.LUT R0, R0, 0x80000000, RZ, 0xc0, !PT ;  /* 0x8000000000007812 */ /* 0x000fc800078ec0ff */
[----:B------:R-:W-:Y:S01]  /*2550*/  LOP3.LUT R0, R0, 0x7f800000, RZ, 0xfc, !PT ;  /* 0x7f80000000007812 */ /* 0x000fe200078efcff */
[----:B------:R-:W-:Y:S06]  /*2560*/  BRA `(.L_x_28) ;  /* 0x0000000000047947 */ /* 0x000fec0003800000 */
.L_x_26:
[----:B------:R-:W-:-:S07]  /*2570*/  LEA R0, R13, R0, 0x17 ;  /* 0x000000000d007211 */ /* 0x000fce00078eb8ff */
.L_x_28:
[----:B------:R-:W-:Y:S05]  /*2580*/  BSYNC.RECONVERGENT B3 ;  /* 0x0000000000037941 */ /* 0x000fea0003800200 */
.L_x_25:
[----:B------:R-:W-:Y:S05]  /*2590*/  BRA `(.L_x_29) ;  /* 0x0000000000207947 */ /* 0x000fea0003800000 */
.L_x_24:
[----:B------:R-:W-:-:S04]  /*25a0*/  LOP3.LUT R0, R3, 0x80000000, R0, 0x48, !PT ;  /* 0x8000000003007812 */ /* 0x000fc800078e4800 */
[----:B------:R-:W-:Y:S01]  /*25b0*/  LOP3.LUT R0, R0, 0x7f800000, RZ, 0xfc, !PT ;  /* 0x7f80000000007812 */ /* 0x000fe200078efcff */
[----:B------:R-:W-:Y:S06]  /*25c0*/  BRA `(.L_x_29) ;  /* 0x0000000000147947 */ /* 0x000fec0003800000 */
.L_x_23:
[----:B------:R-:W-:Y:S01]  /*25d0*/  LOP3.LUT R0, R3, 0x80000000, R0, 0x48, !PT ;  /* 0x8000000003007812 */ /* 0x000fe200078e4800 */
[----:B------:R-:W-:Y:S06]  /*25e0*/  BRA `(.L_x_29) ;  /* 0x00000000000c7947 */ /* 0x000fec0003800000 */
.L_x_22:
[----:B------:R-:W0:Y:S01]  /*25f0*/  MUFU.RSQ R0, -QNAN ;  /* 0xffc0000000007908 */ /* 0x000e220000001400 */
[----:B------:R-:W-:Y:S05]  /*2600*/  BRA `(.L_x_29) ;  /* 0x0000000000047947 */ /* 0x000fea0003800000 */
.L_x_21:
[----:B------:R-:W-:-:S07]  /*2610*/  FADD.FTZ R0, R0, R3 ;  /* 0x0000000300007221 */ /* 0x000fce0000010000 */
.L_x_29:
[----:B------:R-:W-:Y:S05]  /*2620*/  BSYNC.RECONVERGENT B2 ;  /* 0x0000000000027941 */ /* 0x000fea0003800200 */
.L_x_19:
[----:B------:R-:W-:Y:S01]  /*2630*/  HFMA2 R13, -RZ, RZ, 0, 0 ;  /* 0x00000000ff0d7431 */ /* 0x000fe200000001ff */
[----:B------:R-:W-:-:S04]  /*2640*/  MOV R12, R8 ;  /* 0x00000008000c7202 */ /* 0x000fc80000000f00 */
[----:B0-----:R-:W-:Y:S05]  /*2650*/  RET.REL.NODEC R12 `(_Z22calculate_wt_fc_kernelPKfS0_S0_S0_Pfiiiffbi) ;  /* 0xffffffd80c687950 */ /* 0x001fea0003c3ffff */
.L_x_30:
[----:B------:R-:W-:-:S00]  /*2660*/  BRA `(.L_x_30) ;  /* 0xfffffffc00fc7947 */ /* 0x000fc0000383ffff */
[----:B------:R-:W-:-:S00]  /*2670*/  NOP ;  /* 0x0000000000007918 */ /* 0x000fc00000000000 */
        /* <DEDUP_REMOVED lines=8> */
.L_x_44:


//--------------------- .nv.shared._Z22calculate_wt_fc_kernelPKfS0_S0_S0_Pfiiiffbi --------------------------
	.section	.nv.shared._Z22calculate_wt_fc_kernelPKfS0_S0_S0_Pfiiiffbi,"aw",@nobits
	.sectionflags	@""
	.align	16
.nv.shared._Z22calculate_wt_fc_kernelPKfS0_S0_S0_Pfiiiffbi:
	.zero		3072


//--------------------- .nv.shared.reserved.0     --------------------------
	.section	.nv.shared.reserved.0,"aw",@nobits
	.weak		__nv_reservedSMEM_offset_0_alias
	.size		__nv_reservedSMEM_offset_0_alias, 0, 64
	.other		__nv_reservedSMEM_offset_0_alias,@"STO_CUDA_RESERVED_SHARED STV_DEFAULT"
__nv_reservedSMEM_offset_0_alias:
	.zero		0
	.zero		64


//--------------------- .nv.constant0._Z22calculate_wt_fc_kernelPKfS0_S0_S0_Pfiiiffbi --------------------------
	.section	.nv.constant0._Z22calculate_wt_fc_kernelPKfS0_S0_S0_Pfiiiffbi,"a",@progbits
	.sectionflags	@""
	.align	4
.nv.constant0._Z22calculate_wt_fc_kernelPKfS0_S0_S0_Pfiiiffbi:
	.zero		964


//--------------------- SYMBOLS --------------------------

	.type		.nv.reservedSmem.offset0,@object
	.size		.nv.reservedSmem.offset0,0x4
	.type		.nv.reservedSmem.cap,@object
	.size		.nv.reservedSmem.cap,0x4
